//
// Generated by NVIDIA NVVM Compiler
//
// Compiler Build ID: CL-36424714
// Cuda compilation tools, release 13.0, V13.0.88
// Based on NVVM 20.0.0
//

.version 9.0
.target sm_100
.address_size 64

	// .globl	_Z17gpu_softmax_naivePfS_ii
.extern .shared .align 16 .b8 sdata[];

.visible .entry _Z17gpu_softmax_naivePfS_ii(
	.param .u64 .ptr .align 1 _Z17gpu_softmax_naivePfS_ii_param_0,
	.param .u64 .ptr .align 1 _Z17gpu_softmax_naivePfS_ii_param_1,
	.param .u32 _Z17gpu_softmax_naivePfS_ii_param_2,
	.param .u32 _Z17gpu_softmax_naivePfS_ii_param_3
)
{
	.reg .pred 	%p<58>;
	.reg .b32 	%r<122>;
	.reg .b32 	%f<364>;
	.reg .b64 	%rd<51>;

	ld.param.u64 	%rd13, [_Z17gpu_softmax_naivePfS_ii_param_0];
	ld.param.u64 	%rd14, [_Z17gpu_softmax_naivePfS_ii_param_1];
	ld.param.u32 	%r57, [_Z17gpu_softmax_naivePfS_ii_param_2];
	ld.param.u32 	%r56, [_Z17gpu_softmax_naivePfS_ii_param_3];
	cvta.to.global.u64 	%rd1, %rd14;
	mov.u32 	%r58, %ctaid.x;
	mov.u32 	%r59, %ntid.x;
	mov.u32 	%r60, %tid.x;
	mad.lo.s32 	%r1, %r58, %r59, %r60;
	setp.ge.s32 	%p1, %r1, %r57;
	@%p1 bra 	$L__BB0_40;
	cvta.to.global.u64 	%rd2, %rd13;
	mul.lo.s32 	%r2, %r56, %r1;
	mul.wide.s32 	%rd15, %r2, 4;
	add.s64 	%rd3, %rd2, %rd15;
	ld.global.f32 	%f354, [%rd3];
	setp.lt.s32 	%p2, %r56, 2;
	@%p2 bra 	$L__BB0_15;
	add.s32 	%r3, %r56, -1;
	add.s32 	%r62, %r56, -2;
	and.b32  	%r4, %r3, 15;
	setp.lt.u32 	%p3, %r62, 15;
	mov.b32 	%r104, 1;
	@%p3 bra 	$L__BB0_6;
	and.b32  	%r64, %r3, -16;
	neg.s32 	%r109, %r64;
	add.s64 	%rd17, %rd15, %rd2;
	add.s64 	%rd49, %rd17, 32;
	mov.b32 	%r108, 0;
$L__BB0_4:
	.pragma "nounroll";
	ld.global.f32 	%f28, [%rd49+-28];
	setp.gt.f32 	%p4, %f28, %f354;
	selp.f32 	%f29, %f28, %f354, %p4;
	ld.global.f32 	%f30, [%rd49+-24];
	setp.gt.f32 	%p5, %f30, %f29;
	selp.f32 	%f31, %f30, %f29, %p5;
	ld.global.f32 	%f32, [%rd49+-20];
	setp.gt.f32 	%p6, %f32, %f31;
	selp.f32 	%f33, %f32, %f31, %p6;
	ld.global.f32 	%f34, [%rd49+-16];
	setp.gt.f32 	%p7, %f34, %f33;
	selp.f32 	%f35, %f34, %f33, %p7;
	ld.global.f32 	%f36, [%rd49+-12];
	setp.gt.f32 	%p8, %f36, %f35;
	selp.f32 	%f37, %f36, %f35, %p8;
	ld.global.f32 	%f38, [%rd49+-8];
	setp.gt.f32 	%p9, %f38, %f37;
	selp.f32 	%f39, %f38, %f37, %p9;
	ld.global.f32 	%f40, [%rd49+-4];
	setp.gt.f32 	%p10, %f40, %f39;
	selp.f32 	%f41, %f40, %f39, %p10;
	ld.global.f32 	%f42, [%rd49];
	setp.gt.f32 	%p11, %f42, %f41;
	selp.f32 	%f43, %f42, %f41, %p11;
	ld.global.f32 	%f44, [%rd49+4];
	setp.gt.f32 	%p12, %f44, %f43;
	selp.f32 	%f45, %f44, %f43, %p12;
	ld.global.f32 	%f46, [%rd49+8];
	setp.gt.f32 	%p13, %f46, %f45;
	selp.f32 	%f47, %f46, %f45, %p13;
	ld.global.f32 	%f48, [%rd49+12];
	setp.gt.f32 	%p14, %f48, %f47;
	selp.f32 	%f49, %f48, %f47, %p14;
	ld.global.f32 	%f50, [%rd49+16];
	setp.gt.f32 	%p15, %f50, %f49;
	selp.f32 	%f51, %f50, %f49, %p15;
	ld.global.f32 	%f52, [%rd49+20];
	setp.gt.f32 	%p16, %f52, %f51;
	selp.f32 	%f53, %f52, %f51, %p16;
	ld.global.f32 	%f54, [%rd49+24];
	setp.gt.f32 	%p17, %f54, %f53;
	selp.f32 	%f55, %f54, %f53, %p17;
	ld.global.f32 	%f56, [%rd49+28];
	setp.gt.f32 	%p18, %f56, %f55;
	selp.f32 	%f57, %f56, %f55, %p18;
	ld.global.f32 	%f58, [%rd49+32];
	setp.gt.f32 	%p19, %f58, %f57;
	selp.f32 	%f354, %f58, %f57, %p19;
	add.s32 	%r109, %r109, 16;
	add.s32 	%r108, %r108, 16;
	add.s64 	%rd49, %rd49, 64;
	setp.eq.s32 	%p20, %r109, 0;
	@%p20 bra 	$L__BB0_5;
	bra.uni 	$L__BB0_4;
$L__BB0_5:
	add.s32 	%r104, %r108, 1;
$L__BB0_6:
	setp.eq.s32 	%p21, %r4, 0;
	@%p21 bra 	$L__BB0_15;
	and.b32  	%r8, %r3, 7;
	setp.lt.u32 	%p22, %r4, 8;
	@%p22 bra 	$L__BB0_9;
	mul.wide.s32 	%rd18, %r104, 4;
	add.s64 	%rd19, %rd3, %rd18;
	ld.global.f32 	%f60, [%rd19];
	setp.gt.f32 	%p23, %f60, %f354;
	selp.f32 	%f61, %f60, %f354, %p23;
	ld.global.f32 	%f62, [%rd19+4];
	setp.gt.f32 	%p24, %f62, %f61;
	selp.f32 	%f63, %f62, %f61, %p24;
	ld.global.f32 	%f64, [%rd19+8];
	setp.gt.f32 	%p25, %f64, %f63;
	selp.f32 	%f65, %f64, %f63, %p25;
	ld.global.f32 	%f66, [%rd19+12];
	setp.gt.f32 	%p26, %f66, %f65;
	selp.f32 	%f67, %f66, %f65, %p26;
	ld.global.f32 	%f68, [%rd19+16];
	setp.gt.f32 	%p27, %f68, %f67;
	selp.f32 	%f69, %f68, %f67, %p27;
	ld.global.f32 	%f70, [%rd19+20];
	setp.gt.f32 	%p28, %f70, %f69;
	selp.f32 	%f71, %f70, %f69, %p28;
	ld.global.f32 	%f72, [%rd19+24];
	setp.gt.f32 	%p29, %f72, %f71;
	selp.f32 	%f73, %f72, %f71, %p29;
	ld.global.f32 	%f74, [%rd19+28];
	setp.gt.f32 	%p30, %f74, %f73;
	selp.f32 	%f354, %f74, %f73, %p30;
	add.s32 	%r104, %r104, 8;
$L__BB0_9:
	setp.eq.s32 	%p31, %r8, 0;
	@%p31 bra 	$L__BB0_15;
	and.b32  	%r11, %r3, 3;
	setp.lt.u32 	%p32, %r8, 4;
	@%p32 bra 	$L__BB0_12;
	mul.wide.s32 	%rd20, %r104, 4;
	add.s64 	%rd21, %rd3, %rd20;
	ld.global.f32 	%f76, [%rd21];
	setp.gt.f32 	%p33, %f76, %f354;
	selp.f32 	%f77, %f76, %f354, %p33;
	ld.global.f32 	%f78, [%rd21+4];
	setp.gt.f32 	%p34, %f78, %f77;
	selp.f32 	%f79, %f78, %f77, %p34;
	ld.global.f32 	%f80, [%rd21+8];
	setp.gt.f32 	%p35, %f80, %f79;
	selp.f32 	%f81, %f80, %f79, %p35;
	ld.global.f32 	%f82, [%rd21+12];
	setp.gt.f32 	%p36, %f82, %f81;
	selp.f32 	%f354, %f82, %f81, %p36;
	add.s32 	%r104, %r104, 4;
$L__BB0_12:
	setp.eq.s32 	%p37, %r11, 0;
	@%p37 bra 	$L__BB0_15;
	neg.s32 	%r106, %r11;
$L__BB0_14:
	.pragma "nounroll";
	mul.wide.s32 	%rd23, %r104, 4;
	add.s64 	%rd24, %rd3, %rd23;
	ld.global.f32 	%f83, [%rd24];
	setp.gt.f32 	%p38, %f83, %f354;
	selp.f32 	%f354, %f83, %f354, %p38;
	add.s32 	%r104, %r104, 1;
	add.s32 	%r106, %r106, 1;
	setp.ne.s32 	%p39, %r106, 0;
	@%p39 bra 	$L__BB0_14;
$L__BB0_15:
	setp.lt.s32 	%p40, %r56, 1;
	mov.f32 	%f362, 0f00000000;
	@%p40 bra 	$L__BB0_27;
	and.b32  	%r19, %r56, 7;
	setp.lt.u32 	%p41, %r56, 8;
	mov.f32 	%f362, 0f00000000;
	mov.b32 	%r110, 0;
	@%p41 bra 	$L__BB0_19;
	and.b32  	%r110, %r56, 2147483640;
	add.s64 	%rd6, %rd1, 16;
	neg.s32 	%r113, %r110;
	add.s64 	%rd26, %rd15, %rd2;
	add.s64 	%rd50, %rd26, 16;
	mov.f32 	%f362, 0f00000000;
	mov.u32 	%r114, %r2;
$L__BB0_18:
	.pragma "nounroll";
	mul.wide.s32 	%rd27, %r114, 4;
	add.s64 	%rd28, %rd6, %rd27;
	ld.global.f32 	%f88, [%rd50+-16];
	sub.f32 	%f89, %f88, %f354;
	fma.rn.f32 	%f90, %f89, 0f3BBB989D, 0f3F000000;
	cvt.sat.f32.f32 	%f91, %f90;
	mov.f32 	%f92, 0f4B400001;
	mov.f32 	%f93, 0f437C0000;
	fma.rm.f32 	%f94, %f91, %f93, %f92;
	add.f32 	%f95, %f94, 0fCB40007F;
	neg.f32 	%f96, %f95;
	fma.rn.f32 	%f97, %f89, 0f3FB8AA3B, %f96;
	fma.rn.f32 	%f98, %f89, 0f32A57060, %f97;
	mov.b32 	%r66, %f94;
	shl.b32 	%r67, %r66, 23;
	mov.b32 	%f99, %r67;
	ex2.approx.ftz.f32 	%f100, %f98;
	mul.f32 	%f101, %f100, %f99;
	st.global.f32 	[%rd28+-16], %f101;
	add.f32 	%f102, %f362, %f101;
	ld.global.f32 	%f103, [%rd50+-12];
	sub.f32 	%f104, %f103, %f354;
	fma.rn.f32 	%f105, %f104, 0f3BBB989D, 0f3F000000;
	cvt.sat.f32.f32 	%f106, %f105;
	fma.rm.f32 	%f107, %f106, %f93, %f92;
	add.f32 	%f108, %f107, 0fCB40007F;
	neg.f32 	%f109, %f108;
	fma.rn.f32 	%f110, %f104, 0f3FB8AA3B, %f109;
	fma.rn.f32 	%f111, %f104, 0f32A57060, %f110;
	mov.b32 	%r68, %f107;
	shl.b32 	%r69, %r68, 23;
	mov.b32 	%f112, %r69;
	ex2.approx.ftz.f32 	%f113, %f111;
	mul.f32 	%f114, %f113, %f112;
	st.global.f32 	[%rd28+-12], %f114;
	add.f32 	%f115, %f102, %f114;
	ld.global.f32 	%f116, [%rd50+-8];
	sub.f32 	%f117, %f116, %f354;
	fma.rn.f32 	%f118, %f117, 0f3BBB989D, 0f3F000000;
	cvt.sat.f32.f32 	%f119, %f118;
	fma.rm.f32 	%f120, %f119, %f93, %f92;
	add.f32 	%f121, %f120, 0fCB40007F;
	neg.f32 	%f122, %f121;
	fma.rn.f32 	%f123, %f117, 0f3FB8AA3B, %f122;
	fma.rn.f32 	%f124, %f117, 0f32A57060, %f123;
	mov.b32 	%r70, %f120;
	shl.b32 	%r71, %r70, 23;
	mov.b32 	%f125, %r71;
	ex2.approx.ftz.f32 	%f126, %f124;
	mul.f32 	%f127, %f126, %f125;
	st.global.f32 	[%rd28+-8], %f127;
	add.f32 	%f128, %f115, %f127;
	ld.global.f32 	%f129, [%rd50+-4];
	sub.f32 	%f130, %f129, %f354;
	fma.rn.f32 	%f131, %f130, 0f3BBB989D, 0f3F000000;
	cvt.sat.f32.f32 	%f132, %f131;
	fma.rm.f32 	%f133, %f132, %f93, %f92;
	add.f32 	%f134, %f133, 0fCB40007F;
	neg.f32 	%f135, %f134;
	fma.rn.f32 	%f136, %f130, 0f3FB8AA3B, %f135;
	fma.rn.f32 	%f137, %f130, 0f32A57060, %f136;
	mov.b32 	%r72, %f133;
	shl.b32 	%r73, %r72, 23;
	mov.b32 	%f138, %r73;
	ex2.approx.ftz.f32 	%f139, %f137;
	mul.f32 	%f140, %f139, %f138;
	st.global.f32 	[%rd28+-4], %f140;
	add.f32 	%f141, %f128, %f140;
	ld.global.f32 	%f142, [%rd50];
	sub.f32 	%f143, %f142, %f354;
	fma.rn.f32 	%f144, %f143, 0f3BBB989D, 0f3F000000;
	cvt.sat.f32.f32 	%f145, %f144;
	fma.rm.f32 	%f146, %f145, %f93, %f92;
	add.f32 	%f147, %f146, 0fCB40007F;
	neg.f32 	%f148, %f147;
	fma.rn.f32 	%f149, %f143, 0f3FB8AA3B, %f148;
	fma.rn.f32 	%f150, %f143, 0f32A57060, %f149;
	mov.b32 	%r74, %f146;
	shl.b32 	%r75, %r74, 23;
	mov.b32 	%f151, %r75;
	ex2.approx.ftz.f32 	%f152, %f150;
	mul.f32 	%f153, %f152, %f151;
	st.global.f32 	[%rd28], %f153;
	add.f32 	%f154, %f141, %f153;
	ld.global.f32 	%f155, [%rd50+4];
	sub.f32 	%f156, %f155, %f354;
	fma.rn.f32 	%f157, %f156, 0f3BBB989D, 0f3F000000;
	cvt.sat.f32.f32 	%f158, %f157;
	fma.rm.f32 	%f159, %f158, %f93, %f92;
	add.f32 	%f160, %f159, 0fCB40007F;
	neg.f32 	%f161, %f160;
	fma.rn.f32 	%f162, %f156, 0f3FB8AA3B, %f161;
	fma.rn.f32 	%f163, %f156, 0f32A57060, %f162;
	mov.b32 	%r76, %f159;
	shl.b32 	%r77, %r76, 23;
	mov.b32 	%f164, %r77;
	ex2.approx.ftz.f32 	%f165, %f163;
	mul.f32 	%f166, %f165, %f164;
	st.global.f32 	[%rd28+4], %f166;
	add.f32 	%f167, %f154, %f166;
	ld.global.f32 	%f168, [%rd50+8];
	sub.f32 	%f169, %f168, %f354;
	fma.rn.f32 	%f170, %f169, 0f3BBB989D, 0f3F000000;
	cvt.sat.f32.f32 	%f171, %f170;
	fma.rm.f32 	%f172, %f171, %f93, %f92;
	add.f32 	%f173, %f172, 0fCB40007F;
	neg.f32 	%f174, %f173;
	fma.rn.f32 	%f175, %f169, 0f3FB8AA3B, %f174;
	fma.rn.f32 	%f176, %f169, 0f32A57060, %f175;
	mov.b32 	%r78, %f172;
	shl.b32 	%r79, %r78, 23;
	mov.b32 	%f177, %r79;
	ex2.approx.ftz.f32 	%f178, %f176;
	mul.f32 	%f179, %f178, %f177;
	st.global.f32 	[%rd28+8], %f179;
	add.f32 	%f180, %f167, %f179;
	ld.global.f32 	%f181, [%rd50+12];
	sub.f32 	%f182, %f181, %f354;
	fma.rn.f32 	%f183, %f182, 0f3BBB989D, 0f3F000000;
	cvt.sat.f32.f32 	%f184, %f183;
	fma.rm.f32 	%f185, %f184, %f93, %f92;
	add.f32 	%f186, %f185, 0fCB40007F;
	neg.f32 	%f187, %f186;
	fma.rn.f32 	%f188, %f182, 0f3FB8AA3B, %f187;
	fma.rn.f32 	%f189, %f182, 0f32A57060, %f188;
	mov.b32 	%r80, %f185;
	shl.b32 	%r81, %r80, 23;
	mov.b32 	%f190, %r81;
	ex2.approx.ftz.f32 	%f191, %f189;
	mul.f32 	%f192, %f191, %f190;
	st.global.f32 	[%rd28+12], %f192;
	add.f32 	%f362, %f180, %f192;
	add.s32 	%r114, %r114, 8;
	add.s32 	%r113, %r113, 8;
	add.s64 	%rd50, %rd50, 32;
	setp.eq.s32 	%p42, %r113, 0;
	@%p42 bra 	$L__BB0_19;
	bra.uni 	$L__BB0_18;
$L__BB0_19:
	setp.eq.s32 	%p43, %r19, 0;
	@%p43 bra 	$L__BB0_27;
	and.b32  	%r27, %r56, 3;
	setp.lt.u32 	%p44, %r19, 4;
	@%p44 bra 	$L__BB0_22;
	add.s32 	%r82, %r110, %r2;
	mul.wide.u32 	%rd29, %r110, 4;
	add.s64 	%rd30, %rd3, %rd29;
	ld.global.f32 	%f194, [%rd30];
	sub.f32 	%f195, %f194, %f354;
	fma.rn.f32 	%f196, %f195, 0f3BBB989D, 0f3F000000;
	cvt.sat.f32.f32 	%f197, %f196;
	mov.f32 	%f198, 0f4B400001;
	mov.f32 	%f199, 0f437C0000;
	fma.rm.f32 	%f200, %f197, %f199, %f198;
	add.f32 	%f201, %f200, 0fCB40007F;
	neg.f32 	%f202, %f201;
	fma.rn.f32 	%f203, %f195, 0f3FB8AA3B, %f202;
	fma.rn.f32 	%f204, %f195, 0f32A57060, %f203;
	mov.b32 	%r83, %f200;
	shl.b32 	%r84, %r83, 23;
	mov.b32 	%f205, %r84;
	ex2.approx.ftz.f32 	%f206, %f204;
	mul.f32 	%f207, %f206, %f205;
	mul.wide.s32 	%rd31, %r82, 4;
	add.s64 	%rd32, %rd1, %rd31;
	st.global.f32 	[%rd32], %f207;
	add.f32 	%f208, %f362, %f207;
	ld.global.f32 	%f209, [%rd30+4];
	sub.f32 	%f210, %f209, %f354;
	fma.rn.f32 	%f211, %f210, 0f3BBB989D, 0f3F000000;
	cvt.sat.f32.f32 	%f212, %f211;
	fma.rm.f32 	%f213, %f212, %f199, %f198;
	add.f32 	%f214, %f213, 0fCB40007F;
	neg.f32 	%f215, %f214;
	fma.rn.f32 	%f216, %f210, 0f3FB8AA3B, %f215;
	fma.rn.f32 	%f217, %f210, 0f32A57060, %f216;
	mov.b32 	%r85, %f213;
	shl.b32 	%r86, %r85, 23;
	mov.b32 	%f218, %r86;
	ex2.approx.ftz.f32 	%f219, %f217;
	mul.f32 	%f220, %f219, %f218;
	st.global.f32 	[%rd32+4], %f220;
	add.f32 	%f221, %f208, %f220;
	ld.global.f32 	%f222, [%rd30+8];
	sub.f32 	%f223, %f222, %f354;
	fma.rn.f32 	%f224, %f223, 0f3BBB989D, 0f3F000000;
	cvt.sat.f32.f32 	%f225, %f224;
	fma.rm.f32 	%f226, %f225, %f199, %f198;
	add.f32 	%f227, %f226, 0fCB40007F;
	neg.f32 	%f228, %f227;
	fma.rn.f32 	%f229, %f223, 0f3FB8AA3B, %f228;
	fma.rn.f32 	%f230, %f223, 0f32A57060, %f229;
	mov.b32 	%r87, %f226;
	shl.b32 	%r88, %r87, 23;
	mov.b32 	%f231, %r88;
	ex2.approx.ftz.f32 	%f232, %f230;
	mul.f32 	%f233, %f232, %f231;
	st.global.f32 	[%rd32+8], %f233;
	add.f32 	%f234, %f221, %f233;
	ld.global.f32 	%f235, [%rd30+12];
	sub.f32 	%f236, %f235, %f354;
	fma.rn.f32 	%f237, %f236, 0f3BBB989D, 0f3F000000;
	cvt.sat.f32.f32 	%f238, %f237;
	fma.rm.f32 	%f239, %f238, %f199, %f198;
	add.f32 	%f240, %f239, 0fCB40007F;
	neg.f32 	%f241, %f240;
	fma.rn.f32 	%f242, %f236, 0f3FB8AA3B, %f241;
	fma.rn.f32 	%f243, %f236, 0f32A57060, %f242;
	mov.b32 	%r89, %f239;
	shl.b32 	%r90, %r89, 23;
	mov.b32 	%f244, %r90;
	ex2.approx.ftz.f32 	%f245, %f243;
	mul.f32 	%f246, %f245, %f244;
	st.global.f32 	[%rd32+12], %f246;
	add.f32 	%f362, %f234, %f246;
	add.s32 	%r110, %r110, 4;
$L__BB0_22:
	setp.eq.s32 	%p45, %r27, 0;
	@%p45 bra 	$L__BB0_27;
	setp.eq.s32 	%p46, %r27, 1;
	@%p46 bra 	$L__BB0_25;
	add.s32 	%r91, %r110, %r2;
	mul.wide.u32 	%rd33, %r110, 4;
	add.s64 	%rd34, %rd3, %rd33;
	ld.global.f32 	%f248, [%rd34];
	sub.f32 	%f249, %f248, %f354;
	fma.rn.f32 	%f250, %f249, 0f3BBB989D, 0f3F000000;
	cvt.sat.f32.f32 	%f251, %f250;
	mov.f32 	%f252, 0f4B400001;
	mov.f32 	%f253, 0f437C0000;
	fma.rm.f32 	%f254, %f251, %f253, %f252;
	add.f32 	%f255, %f254, 0fCB40007F;
	neg.f32 	%f256, %f255;
	fma.rn.f32 	%f257, %f249, 0f3FB8AA3B, %f256;
	fma.rn.f32 	%f258, %f249, 0f32A57060, %f257;
	mov.b32 	%r92, %f254;
	shl.b32 	%r93, %r92, 23;
	mov.b32 	%f259, %r93;
	ex2.approx.ftz.f32 	%f260, %f258;
	mul.f32 	%f261, %f260, %f259;
	mul.wide.s32 	%rd35, %r91, 4;
	add.s64 	%rd36, %rd1, %rd35;
	st.global.f32 	[%rd36], %f261;
	add.f32 	%f262, %f362, %f261;
	ld.global.f32 	%f263, [%rd34+4];
	sub.f32 	%f264, %f263, %f354;
	fma.rn.f32 	%f265, %f264, 0f3BBB989D, 0f3F000000;
	cvt.sat.f32.f32 	%f266, %f265;
	fma.rm.f32 	%f267, %f266, %f253, %f252;
	add.f32 	%f268, %f267, 0fCB40007F;
	neg.f32 	%f269, %f268;
	fma.rn.f32 	%f270, %f264, 0f3FB8AA3B, %f269;
	fma.rn.f32 	%f271, %f264, 0f32A57060, %f270;
	mov.b32 	%r94, %f267;
	shl.b32 	%r95, %r94, 23;
	mov.b32 	%f272, %r95;
	ex2.approx.ftz.f32 	%f273, %f271;
	mul.f32 	%f274, %f273, %f272;
	st.global.f32 	[%rd36+4], %f274;
	add.f32 	%f362, %f262, %f274;
	add.s32 	%r110, %r110, 2;
$L__BB0_25:
	and.b32  	%r96, %r56, 1;
	setp.eq.b32 	%p47, %r96, 1;
	not.pred 	%p48, %p47;
	@%p48 bra 	$L__BB0_27;
	add.s32 	%r97, %r110, %r2;
	mul.wide.u32 	%rd37, %r110, 4;
	add.s64 	%rd38, %rd3, %rd37;
	ld.global.f32 	%f275, [%rd38];
	sub.f32 	%f276, %f275, %f354;
	fma.rn.f32 	%f277, %f276, 0f3BBB989D, 0f3F000000;
	cvt.sat.f32.f32 	%f278, %f277;
	mov.f32 	%f279, 0f4B400001;
	mov.f32 	%f280, 0f437C0000;
	fma.rm.f32 	%f281, %f278, %f280, %f279;
	add.f32 	%f282, %f281, 0fCB40007F;
	neg.f32 	%f283, %f282;
	fma.rn.f32 	%f284, %f276, 0f3FB8AA3B, %f283;
	fma.rn.f32 	%f285, %f276, 0f32A57060, %f284;
	mov.b32 	%r98, %f281;
	shl.b32 	%r99, %r98, 23;
	mov.b32 	%f286, %r99;
	ex2.approx.ftz.f32 	%f287, %f285;
	mul.f32 	%f288, %f287, %f286;
	mul.wide.s32 	%rd39, %r97, 4;
	add.s64 	%rd40, %rd1, %rd39;
	st.global.f32 	[%rd40], %f288;
	add.f32 	%f362, %f362, %f288;
$L__BB0_27:
	setp.lt.s32 	%p49, %r56, 1;
	@%p49 bra 	$L__BB0_40;
	and.b32  	%r32, %r56, 15;
	setp.lt.u32 	%p50, %r56, 16;
	mov.b32 	%r117, 0;
	@%p50 bra 	$L__BB0_31;
	and.b32  	%r117, %r56, 2147483632;
	neg.s32 	%r116, %r117;
	add.s64 	%rd10, %rd1, 32;
	mov.u32 	%r115, %r2;
$L__BB0_30:
	.pragma "nounroll";
	mul.wide.s32 	%rd41, %r115, 4;
	add.s64 	%rd42, %rd10, %rd41;
	ld.global.f32 	%f289, [%rd42+-32];
	div.rn.f32 	%f290, %f289, %f362;
	st.global.f32 	[%rd42+-32], %f290;
	ld.global.f32 	%f291, [%rd42+-28];
	div.rn.f32 	%f292, %f291, %f362;
	st.global.f32 	[%rd42+-28], %f292;
	ld.global.f32 	%f293, [%rd42+-24];
	div.rn.f32 	%f294, %f293, %f362;
	st.global.f32 	[%rd42+-24], %f294;
	ld.global.f32 	%f295, [%rd42+-20];
	div.rn.f32 	%f296, %f295, %f362;
	st.global.f32 	[%rd42+-20], %f296;
	ld.global.f32 	%f297, [%rd42+-16];
	div.rn.f32 	%f298, %f297, %f362;
	st.global.f32 	[%rd42+-16], %f298;
	ld.global.f32 	%f299, [%rd42+-12];
	div.rn.f32 	%f300, %f299, %f362;
	st.global.f32 	[%rd42+-12], %f300;
	ld.global.f32 	%f301, [%rd42+-8];
	div.rn.f32 	%f302, %f301, %f362;
	st.global.f32 	[%rd42+-8], %f302;
	ld.global.f32 	%f303, [%rd42+-4];
	div.rn.f32 	%f304, %f303, %f362;
	st.global.f32 	[%rd42+-4], %f304;
	ld.global.f32 	%f305, [%rd42];
	div.rn.f32 	%f306, %f305, %f362;
	st.global.f32 	[%rd42], %f306;
	ld.global.f32 	%f307, [%rd42+4];
	div.rn.f32 	%f308, %f307, %f362;
	st.global.f32 	[%rd42+4], %f308;
	ld.global.f32 	%f309, [%rd42+8];
	div.rn.f32 	%f310, %f309, %f362;
	st.global.f32 	[%rd42+8], %f310;
	ld.global.f32 	%f311, [%rd42+12];
	div.rn.f32 	%f312, %f311, %f362;
	st.global.f32 	[%rd42+12], %f312;
	ld.global.f32 	%f313, [%rd42+16];
	div.rn.f32 	%f314, %f313, %f362;
	st.global.f32 	[%rd42+16], %f314;
	ld.global.f32 	%f315, [%rd42+20];
	div.rn.f32 	%f316, %f315, %f362;
	st.global.f32 	[%rd42+20], %f316;
	ld.global.f32 	%f317, [%rd42+24];
	div.rn.f32 	%f318, %f317, %f362;
	st.global.f32 	[%rd42+24], %f318;
	ld.global.f32 	%f319, [%rd42+28];
	div.rn.f32 	%f320, %f319, %f362;
	st.global.f32 	[%rd42+28], %f320;
	add.s32 	%r116, %r116, 16;
	add.s32 	%r115, %r115, 16;
	setp.ne.s32 	%p51, %r116, 0;
	@%p51 bra 	$L__BB0_30;
$L__BB0_31:
	setp.eq.s32 	%p52, %r32, 0;
	@%p52 bra 	$L__BB0_40;
	and.b32  	%r44, %r56, 7;
	setp.lt.u32 	%p53, %r32, 8;
	@%p53 bra 	$L__BB0_34;
	add.s32 	%r101, %r117, %r2;
	mul.wide.s32 	%rd43, %r101, 4;
	add.s64 	%rd44, %rd1, %rd43;
	ld.global.f32 	%f321, [%rd44];
	div.rn.f32 	%f322, %f321, %f362;
	st.global.f32 	[%rd44], %f322;
	ld.global.f32 	%f323, [%rd44+4];
	div.rn.f32 	%f324, %f323, %f362;
	st.global.f32 	[%rd44+4], %f324;
	ld.global.f32 	%f325, [%rd44+8];
	div.rn.f32 	%f326, %f325, %f362;
	st.global.f32 	[%rd44+8], %f326;
	ld.global.f32 	%f327, [%rd44+12];
	div.rn.f32 	%f328, %f327, %f362;
	st.global.f32 	[%rd44+12], %f328;
	ld.global.f32 	%f329, [%rd44+16];
	div.rn.f32 	%f330, %f329, %f362;
	st.global.f32 	[%rd44+16], %f330;
	ld.global.f32 	%f331, [%rd44+20];
	div.rn.f32 	%f332, %f331, %f362;
	st.global.f32 	[%rd44+20], %f332;
	ld.global.f32 	%f333, [%rd44+24];
	div.rn.f32 	%f334, %f333, %f362;
	st.global.f32 	[%rd44+24], %f334;
	ld.global.f32 	%f335, [%rd44+28];
	div.rn.f32 	%f336, %f335, %f362;
	st.global.f32 	[%rd44+28], %f336;
	add.s32 	%r117, %r117, 8;
$L__BB0_34:
	setp.eq.s32 	%p54, %r44, 0;
	@%p54 bra 	$L__BB0_40;
	and.b32  	%r47, %r56, 3;
	setp.lt.u32 	%p55, %r44, 4;
	@%p55 bra 	$L__BB0_37;
	add.s32 	%r102, %r117, %r2;
	mul.wide.s32 	%rd45, %r102, 4;
	add.s64 	%rd46, %rd1, %rd45;
	ld.global.f32 	%f337, [%rd46];
	div.rn.f32 	%f338, %f337, %f362;
	st.global.f32 	[%rd46], %f338;
	ld.global.f32 	%f339, [%rd46+4];
	div.rn.f32 	%f340, %f339, %f362;
	st.global.f32 	[%rd46+4], %f340;
	ld.global.f32 	%f341, [%rd46+8];
	div.rn.f32 	%f342, %f341, %f362;
	st.global.f32 	[%rd46+8], %f342;
	ld.global.f32 	%f343, [%rd46+12];
	div.rn.f32 	%f344, %f343, %f362;
	st.global.f32 	[%rd46+12], %f344;
	add.s32 	%r117, %r117, 4;
$L__BB0_37:
	setp.eq.s32 	%p56, %r47, 0;
	@%p56 bra 	$L__BB0_40;
	add.s32 	%r121, %r117, %r2;
	neg.s32 	%r120, %r47;
$L__BB0_39:
	.pragma "nounroll";
	mul.wide.s32 	%rd47, %r121, 4;
	add.s64 	%rd48, %rd1, %rd47;
	ld.global.f32 	%f345, [%rd48];
	div.rn.f32 	%f346, %f345, %f362;
	st.global.f32 	[%rd48], %f346;
	add.s32 	%r121, %r121, 1;
	add.s32 	%r120, %r120, 1;
	setp.ne.s32 	%p57, %r120, 0;
	@%p57 bra 	$L__BB0_39;
$L__BB0_40:
	ret;

}
	// .globl	_Z21gpu_softmax_optimizedPfS_ii
.visible .entry _Z21gpu_softmax_optimizedPfS_ii(
	.param .u64 .ptr .align 1 _Z21gpu_softmax_optimizedPfS_ii_param_0,
	.param .u64 .ptr .align 1 _Z21gpu_softmax_optimizedPfS_ii_param_1,
	.param .u32 _Z21gpu_softmax_optimizedPfS_ii_param_2,
	.param .u32 _Z21gpu_softmax_optimizedPfS_ii_param_3
)
{
	.reg .pred 	%p<26>;
	.reg .b32 	%r<114>;
	.reg .b32 	%f<126>;
	.reg .b64 	%rd<34>;

	ld.param.u64 	%rd3, [_Z21gpu_softmax_optimizedPfS_ii_param_0];
	ld.param.u64 	%rd4, [_Z21gpu_softmax_optimizedPfS_ii_param_1];
	ld.param.u32 	%r48, [_Z21gpu_softmax_optimizedPfS_ii_param_2];
	ld.param.u32 	%r47, [_Z21gpu_softmax_optimizedPfS_ii_param_3];
	cvta.to.global.u64 	%rd1, %rd3;
	cvta.to.global.u64 	%rd2, %rd4;
	mov.u32 	%r1, %ctaid.x;
	mov.u32 	%r113, %tid.x;
	mov.u32 	%r3, %ntid.x;
	setp.ge.s32 	%p1, %r1, %r48;
	@%p1 bra 	$L__BB1_32;
	setp.ge.s32 	%p2, %r113, %r47;
	mov.f32 	%f120, 0fFF800000;
	@%p2 bra 	$L__BB1_8;
	mul.lo.s32 	%r4, %r47, %r1;
	add.s32 	%r49, %r113, %r3;
	max.u32 	%r50, %r47, %r49;
	setp.lt.u32 	%p3, %r49, %r47;
	selp.u32 	%r51, 1, 0, %p3;
	add.s32 	%r52, %r49, %r51;
	sub.s32 	%r53, %r50, %r52;
	div.u32 	%r54, %r53, %r3;
	add.s32 	%r5, %r54, %r51;
	and.b32  	%r55, %r5, 3;
	setp.eq.s32 	%p4, %r55, 3;
	mov.f32 	%f120, 0fFF800000;
	mov.u32 	%r101, %r113;
	@%p4 bra 	$L__BB1_5;
	add.s32 	%r99, %r113, %r4;
	add.s32 	%r56, %r5, 1;
	and.b32  	%r57, %r56, 3;
	neg.s32 	%r98, %r57;
	mov.f32 	%f120, 0fFF800000;
	mov.u32 	%r101, %r113;
$L__BB1_4:
	.pragma "nounroll";
	mul.wide.s32 	%rd5, %r99, 4;
	add.s64 	%rd6, %rd1, %rd5;
	ld.global.f32 	%f21, [%rd6];
	max.f32 	%f120, %f120, %f21;
	add.s32 	%r101, %r101, %r3;
	add.s32 	%r99, %r99, %r3;
	add.s32 	%r98, %r98, 1;
	setp.ne.s32 	%p5, %r98, 0;
	@%p5 bra 	$L__BB1_4;
$L__BB1_5:
	setp.lt.u32 	%p6, %r5, 3;
	@%p6 bra 	$L__BB1_8;
	shl.b32 	%r59, %r3, 2;
	cvt.u64.u32 	%rd9, %r59;
$L__BB1_7:
	add.s32 	%r58, %r101, %r4;
	mul.wide.s32 	%rd7, %r58, 4;
	add.s64 	%rd8, %rd1, %rd7;
	ld.global.f32 	%f22, [%rd8];
	max.f32 	%f23, %f120, %f22;
	add.s64 	%rd10, %rd8, %rd9;
	ld.global.f32 	%f24, [%rd10];
	max.f32 	%f25, %f23, %f24;
	add.s64 	%rd11, %rd10, %rd9;
	ld.global.f32 	%f26, [%rd11];
	max.f32 	%f27, %f25, %f26;
	add.s64 	%rd12, %rd11, %rd9;
	ld.global.f32 	%f28, [%rd12];
	max.f32 	%f120, %f27, %f28;
	add.s32 	%r101, %r59, %r101;
	setp.lt.s32 	%p7, %r101, %r47;
	@%p7 bra 	$L__BB1_7;
$L__BB1_8:
	shl.b32 	%r60, %r113, 2;
	mov.u32 	%r61, sdata;
	add.s32 	%r17, %r61, %r60;
	st.shared.f32 	[%r17], %f120;
	bar.sync 	0;
	setp.lt.u32 	%p8, %r3, 2;
	@%p8 bra 	$L__BB1_13;
	mov.u32 	%r103, %r3;
$L__BB1_10:
	shr.u32 	%r19, %r103, 1;
	setp.ge.u32 	%p9, %r113, %r19;
	@%p9 bra 	$L__BB1_12;
	ld.shared.f32 	%f29, [%r17];
	shl.b32 	%r62, %r19, 2;
	add.s32 	%r63, %r17, %r62;
	ld.shared.f32 	%f30, [%r63];
	max.f32 	%f31, %f29, %f30;
	st.shared.f32 	[%r17], %f31;
$L__BB1_12:
	bar.sync 	0;
	setp.gt.u32 	%p10, %r103, 3;
	mov.u32 	%r103, %r19;
	@%p10 bra 	$L__BB1_10;
$L__BB1_13:
	setp.ge.s32 	%p11, %r113, %r47;
	ld.shared.f32 	%f8, [sdata];
	bar.sync 	0;
	mov.f32 	%f125, 0f00000000;
	@%p11 bra 	$L__BB1_20;
	mul.lo.s32 	%r20, %r47, %r1;
	add.s32 	%r64, %r113, %r3;
	max.s32 	%r65, %r47, %r64;
	setp.lt.s32 	%p12, %r64, %r47;
	selp.u32 	%r66, 1, 0, %p12;
	add.s32 	%r67, %r64, %r66;
	sub.s32 	%r68, %r65, %r67;
	div.u32 	%r69, %r68, %r3;
	add.s32 	%r21, %r69, %r66;
	and.b32  	%r70, %r21, 3;
	setp.eq.s32 	%p13, %r70, 3;
	mov.f32 	%f125, 0f00000000;
	mov.u32 	%r107, %r113;
	@%p13 bra 	$L__BB1_17;
	add.s32 	%r105, %r113, %r20;
	add.s32 	%r71, %r21, 1;
	and.b32  	%r72, %r71, 3;
	neg.s32 	%r104, %r72;
	mov.f32 	%f125, 0f00000000;
	mov.u32 	%r107, %r113;
$L__BB1_16:
	.pragma "nounroll";
	mul.wide.s32 	%rd13, %r105, 4;
	add.s64 	%rd14, %rd2, %rd13;
	add.s64 	%rd15, %rd1, %rd13;
	ld.global.f32 	%f36, [%rd15];
	sub.f32 	%f37, %f36, %f8;
	fma.rn.f32 	%f38, %f37, 0f3BBB989D, 0f3F000000;
	cvt.sat.f32.f32 	%f39, %f38;
	mov.f32 	%f40, 0f4B400001;
	mov.f32 	%f41, 0f437C0000;
	fma.rm.f32 	%f42, %f39, %f41, %f40;
	add.f32 	%f43, %f42, 0fCB40007F;
	neg.f32 	%f44, %f43;
	fma.rn.f32 	%f45, %f37, 0f3FB8AA3B, %f44;
	fma.rn.f32 	%f46, %f37, 0f32A57060, %f45;
	mov.b32 	%r73, %f42;
	shl.b32 	%r74, %r73, 23;
	mov.b32 	%f47, %r74;
	ex2.approx.ftz.f32 	%f48, %f46;
	mul.f32 	%f49, %f48, %f47;
	st.global.f32 	[%rd14], %f49;
	add.f32 	%f125, %f125, %f49;
	add.s32 	%r107, %r107, %r3;
	add.s32 	%r105, %r105, %r3;
	add.s32 	%r104, %r104, 1;
	setp.ne.s32 	%p14, %r104, 0;
	@%p14 bra 	$L__BB1_16;
$L__BB1_17:
	setp.lt.u32 	%p15, %r21, 3;
	@%p15 bra 	$L__BB1_20;
	shl.b32 	%r78, %r3, 2;
	cvt.u64.u32 	%rd19, %r78;
$L__BB1_19:
	add.s32 	%r75, %r107, %r20;
	mul.wide.s32 	%rd16, %r75, 4;
	add.s64 	%rd17, %rd1, %rd16;
	ld.global.f32 	%f50, [%rd17];
	sub.f32 	%f51, %f50, %f8;
	fma.rn.f32 	%f52, %f51, 0f3BBB989D, 0f3F000000;
	cvt.sat.f32.f32 	%f53, %f52;
	mov.f32 	%f54, 0f4B400001;
	mov.f32 	%f55, 0f437C0000;
	fma.rm.f32 	%f56, %f53, %f55, %f54;
	add.f32 	%f57, %f56, 0fCB40007F;
	neg.f32 	%f58, %f57;
	fma.rn.f32 	%f59, %f51, 0f3FB8AA3B, %f58;
	fma.rn.f32 	%f60, %f51, 0f32A57060, %f59;
	mov.b32 	%r76, %f56;
	shl.b32 	%r77, %r76, 23;
	mov.b32 	%f61, %r77;
	ex2.approx.ftz.f32 	%f62, %f60;
	mul.f32 	%f63, %f62, %f61;
	add.s64 	%rd18, %rd2, %rd16;
	st.global.f32 	[%rd18], %f63;
	add.f32 	%f64, %f125, %f63;
	add.s64 	%rd20, %rd17, %rd19;
	ld.global.f32 	%f65, [%rd20];
	sub.f32 	%f66, %f65, %f8;
	fma.rn.f32 	%f67, %f66, 0f3BBB989D, 0f3F000000;
	cvt.sat.f32.f32 	%f68, %f67;
	fma.rm.f32 	%f69, %f68, %f55, %f54;
	add.f32 	%f70, %f69, 0fCB40007F;
	neg.f32 	%f71, %f70;
	fma.rn.f32 	%f72, %f66, 0f3FB8AA3B, %f71;
	fma.rn.f32 	%f73, %f66, 0f32A57060, %f72;
	mov.b32 	%r79, %f69;
	shl.b32 	%r80, %r79, 23;
	mov.b32 	%f74, %r80;
	ex2.approx.ftz.f32 	%f75, %f73;
	mul.f32 	%f76, %f75, %f74;
	add.s64 	%rd21, %rd18, %rd19;
	st.global.f32 	[%rd21], %f76;
	add.f32 	%f77, %f64, %f76;
	add.s64 	%rd22, %rd20, %rd19;
	ld.global.f32 	%f78, [%rd22];
	sub.f32 	%f79, %f78, %f8;
	fma.rn.f32 	%f80, %f79, 0f3BBB989D, 0f3F000000;
	cvt.sat.f32.f32 	%f81, %f80;
	fma.rm.f32 	%f82, %f81, %f55, %f54;
	add.f32 	%f83, %f82, 0fCB40007F;
	neg.f32 	%f84, %f83;
	fma.rn.f32 	%f85, %f79, 0f3FB8AA3B, %f84;
	fma.rn.f32 	%f86, %f79, 0f32A57060, %f85;
	mov.b32 	%r81, %f82;
	shl.b32 	%r82, %r81, 23;
	mov.b32 	%f87, %r82;
	ex2.approx.ftz.f32 	%f88, %f86;
	mul.f32 	%f89, %f88, %f87;
	add.s64 	%rd23, %rd21, %rd19;
	st.global.f32 	[%rd23], %f89;
	add.f32 	%f90, %f77, %f89;
	add.s64 	%rd24, %rd22, %rd19;
	ld.global.f32 	%f91, [%rd24];
	sub.f32 	%f92, %f91, %f8;
	fma.rn.f32 	%f93, %f92, 0f3BBB989D, 0f3F000000;
	cvt.sat.f32.f32 	%f94, %f93;
	fma.rm.f32 	%f95, %f94, %f55, %f54;
	add.f32 	%f96, %f95, 0fCB40007F;
	neg.f32 	%f97, %f96;
	fma.rn.f32 	%f98, %f92, 0f3FB8AA3B, %f97;
	fma.rn.f32 	%f99, %f92, 0f32A57060, %f98;
	mov.b32 	%r83, %f95;
	shl.b32 	%r84, %r83, 23;
	mov.b32 	%f100, %r84;
	ex2.approx.ftz.f32 	%f101, %f99;
	mul.f32 	%f102, %f101, %f100;
	add.s64 	%rd25, %rd23, %rd19;
	st.global.f32 	[%rd25], %f102;
	add.f32 	%f125, %f90, %f102;
	add.s32 	%r107, %r78, %r107;
	setp.lt.s32 	%p16, %r107, %r47;
	@%p16 bra 	$L__BB1_19;
$L__BB1_20:
	setp.lt.u32 	%p17, %r3, 2;
	st.shared.f32 	[%r17], %f125;
	bar.sync 	0;
	@%p17 bra 	$L__BB1_25;
	mov.u32 	%r109, %r3;
$L__BB1_22:
	shr.u32 	%r34, %r109, 1;
	setp.ge.u32 	%p18, %r113, %r34;
	@%p18 bra 	$L__BB1_24;
	shl.b32 	%r85, %r34, 2;
	add.s32 	%r86, %r17, %r85;
	ld.shared.f32 	%f103, [%r86];
	ld.shared.f32 	%f104, [%r17];
	add.f32 	%f105, %f103, %f104;
	st.shared.f32 	[%r17], %f105;
$L__BB1_24:
	bar.sync 	0;
	setp.gt.u32 	%p19, %r109, 3;
	mov.u32 	%r109, %r34;
	@%p19 bra 	$L__BB1_22;
$L__BB1_25:
	setp.ge.s32 	%p20, %r113, %r47;
	ld.shared.f32 	%f16, [sdata];
	bar.sync 	0;
	@%p20 bra 	$L__BB1_32;
	mul.lo.s32 	%r35, %r47, %r1;
	add.s32 	%r87, %r113, %r3;
	max.s32 	%r88, %r47, %r87;
	setp.lt.s32 	%p21, %r87, %r47;
	selp.u32 	%r89, 1, 0, %p21;
	add.s32 	%r90, %r87, %r89;
	sub.s32 	%r91, %r88, %r90;
	div.u32 	%r92, %r91, %r3;
	add.s32 	%r36, %r92, %r89;
	and.b32  	%r93, %r36, 3;
	setp.eq.s32 	%p22, %r93, 3;
	@%p22 bra 	$L__BB1_29;
	add.s32 	%r94, %r36, 1;
	and.b32  	%r95, %r94, 3;
	add.s32 	%r111, %r113, %r35;
	neg.s32 	%r110, %r95;
	mad.lo.s32 	%r113, %r3, %r95, %r113;
$L__BB1_28:
	.pragma "nounroll";
	mul.wide.s32 	%rd26, %r111, 4;
	add.s64 	%rd27, %rd2, %rd26;
	ld.global.f32 	%f106, [%rd27];
	div.rn.f32 	%f107, %f106, %f16;
	st.global.f32 	[%rd27], %f107;
	add.s32 	%r111, %r111, %r3;
	add.s32 	%r110, %r110, 1;
	setp.ne.s32 	%p23, %r110, 0;
	@%p23 bra 	$L__BB1_28;
$L__BB1_29:
	setp.lt.u32 	%p24, %r36, 3;
	@%p24 bra 	$L__BB1_32;
	shl.b32 	%r97, %r3, 2;
	cvt.u64.u32 	%rd30, %r97;
$L__BB1_31:
	add.s32 	%r96, %r113, %r35;
	mul.wide.s32 	%rd28, %r96, 4;
	add.s64 	%rd29, %rd2, %rd28;
	ld.global.f32 	%f108, [%rd29];
	div.rn.f32 	%f109, %f108, %f16;
	st.global.f32 	[%rd29], %f109;
	add.s64 	%rd31, %rd29, %rd30;
	ld.global.f32 	%f110, [%rd31];
	div.rn.f32 	%f111, %f110, %f16;
	st.global.f32 	[%rd31], %f111;
	add.s64 	%rd32, %rd31, %rd30;
	ld.global.f32 	%f112, [%rd32];
	div.rn.f32 	%f113, %f112, %f16;
	st.global.f32 	[%rd32], %f113;
	add.s64 	%rd33, %rd32, %rd30;
	ld.global.f32 	%f114, [%rd33];
	div.rn.f32 	%f115, %f114, %f16;
	st.global.f32 	[%rd33], %f115;
	add.s32 	%r113, %r97, %r113;
	setp.lt.s32 	%p25, %r113, %r47;
	@%p25 bra 	$L__BB1_31;
$L__BB1_32:
	ret;

}


// ===== COMPILED SASS (sm_100) =====

	.target	sm_100

	.elftype	@"ET_EXEC"


//--------------------- .note.nv.tkinfo           --------------------------
	.section	.note.nv.tkinfo,"",@"SHT_NOTE"
	.sectionflags	@"SHF_NOTE_NV_TKINFO"
	.tkinfo
        /*0018*/ 	.word	0x00000002
        /*0030*/ 	.string	""
        /*0030*/ 	.string	"ptxas"
        /*0030*/ 	.string	"Cuda compilation tools, release 13.0, V13.0.88"
        /*0030*/ 	.string	"Build cuda_13.0.r13.0/compiler.36424714_0"
        /*0030*/ 	.string	"-arch sm_100 -m 64 "



//--------------------- .note.nv.cuinfo           --------------------------
	.section	.note.nv.cuinfo,"",@"SHT_NOTE"
	.sectionflags	@"SHF_NOTE_NV_CUINFO"
        /*0018*/ 	.short	0x0002
        /*001a*/ 	.short	0x0064
        /*001c*/ 	.short	0x0082
	.zero		2


//--------------------- .nv.info                  --------------------------
	.section	.nv.info,"",@"SHT_CUDA_INFO"
	.align	4


	//----- nvinfo : EIATTR_REGCOUNT
	.align		4
        /*0000*/ 	.byte	0x04, 0x2f
        /*0002*/ 	.short	(.L_1 - .L_0)
	.align		4
.L_0:
        /*0004*/ 	.word	index@(_Z17gpu_softmax_naivePfS_ii)
        /*0008*/ 	.word	0x00000020


	//----- nvinfo : EIATTR_FRAME_SIZE
	.align		4
.L_1:
        /*000c*/ 	.byte	0x04, 0x11
        /*000e*/ 	.short	(.L_3 - .L_2)
	.align		4
.L_2:
        /*0010*/ 	.word	index@($__internal_1_$__cuda_sm3x_div_rn_noftz_f32_slowpath)
        /*0014*/ 	.word	0x00000000


	//----- nvinfo : EIATTR_FRAME_SIZE
	.align		4
.L_3:
        /*0018*/ 	.byte	0x04, 0x11
        /*001a*/ 	.short	(.L_5 - .L_4)
	.align		4
.L_4:
        /*001c*/ 	.word	index@(_Z17gpu_softmax_naivePfS_ii)
        /*0020*/ 	.word	0x00000000


	//----- nvinfo : EIATTR_REGCOUNT
	.align		4
.L_5:
        /*0024*/ 	.byte	0x04, 0x2f
        /*0026*/ 	.short	(.L_7 - .L_6)
	.align		4
.L_6:
        /*0028*/ 	.word	index@(_Z21gpu_softmax_optimizedPfS_ii)
        /*002c*/ 	.word	0x0000001e


	//----- nvinfo : EIATTR_FRAME_SIZE
	.align		4
.L_7:
        /*0030*/ 	.byte	0x04, 0x11
        /*0032*/ 	.short	(.L_9 - .L_8)
	.align		4
.L_8:
        /*0034*/ 	.word	index@($__internal_0_$__cuda_sm3x_div_rn_noftz_f32_slowpath)
        /*0038*/ 	.word	0x00000000


	//----- nvinfo : EIATTR_FRAME_SIZE
	.align		4
.L_9:
        /*003c*/ 	.byte	0x04, 0x11
        /*003e*/ 	.short	(.L_11 - .L_10)
	.align		4
.L_10:
        /*0040*/ 	.word	index@(_Z21gpu_softmax_optimizedPfS_ii)
        /*0044*/ 	.word	0x00000000


	//----- nvinfo : EIATTR_MIN_STACK_SIZE
	.align		4
.L_11:
        /*0048*/ 	.byte	0x04, 0x12
        /*004a*/ 	.short	(.L_13 - .L_12)
	.align		4
.L_12:
        /*004c*/ 	.word	index@(_Z21gpu_softmax_optimizedPfS_ii)
        /*0050*/ 	.word	0x00000000


	//----- nvinfo : EIATTR_MIN_STACK_SIZE
	.align		4
.L_13:
        /*0054*/ 	.byte	0x04, 0x12
        /*0056*/ 	.short	(.L_15 - .L_14)
	.align		4
.L_14:
        /*0058*/ 	.word	index@(_Z17gpu_softmax_naivePfS_ii)
        /*005c*/ 	.word	0x00000000
.L_15:


//--------------------- .nv.compat                --------------------------
	.section	.nv.compat,"",@"SHT_CUDA_COMPAT_INFO"
	.align	4
        /*0000*/ 	.byte	0x02, 0x09, 0x00, 0x00, 0x02, 0x02, 0x01, 0x00, 0x02, 0x05, 0x05, 0x00, 0x03, 0x07, 0x01, 0x01
        /*0010*/ 	.byte	0x02, 0x03, 0x00, 0x00, 0x02, 0x06, 0x01, 0x00, 0x04, 0x0b, 0x08, 0x00, 0x01, 0x00, 0x00, 0x00
        /*0020*/ 	.byte	0x00, 0x00, 0x00, 0x00


//--------------------- .nv.info._Z21gpu_softmax_optimizedPfS_ii --------------------------
	.section	.nv.info._Z21gpu_softmax_optimizedPfS_ii,"",@"SHT_CUDA_INFO"
	.sectionflags	@""
	.align	4


	//----- nvinfo : EIATTR_CUDA_API_VERSION
	.align		4
        /*0000*/ 	.byte	0x04, 0x37
        /*0002*/ 	.short	(.L_17 - .L_16)
.L_16:
        /*0004*/ 	.word	0x00000082


	//----- nvinfo : EIATTR_KPARAM_INFO
	.align		4
.L_17:
        /*0008*/ 	.byte	0x04, 0x17
        /*000a*/ 	.short	(.L_19 - .L_18)
.L_18:
        /*000c*/ 	.word	0x00000000
        /*0010*/ 	.short	0x0003
        /*0012*/ 	.short	0x0014
        /*0014*/ 	.byte	0x00, 0xf0, 0x11, 0x00


	//----- nvinfo : EIATTR_KPARAM_INFO
	.align		4
.L_19:
        /*0018*/ 	.byte	0x04, 0x17
        /*001a*/ 	.short	(.L_21 - .L_20)
.L_20:
        /*001c*/ 	.word	0x00000000
        /*0020*/ 	.short	0x0002
        /*0022*/ 	.short	0x0010
        /*0024*/ 	.byte	0x00, 0xf0, 0x11, 0x00


	//----- nvinfo : EIATTR_KPARAM_INFO
	.align		4
.L_21:
        /*0028*/ 	.byte	0x04, 0x17
        /*002a*/ 	.short	(.L_23 - .L_22)
.L_22:
        /*002c*/ 	.word	0x00000000
        /*0030*/ 	.short	0x0001
        /*0032*/ 	.short	0x0008
        /*0034*/ 	.byte	0x00, 0xf5, 0x21, 0x00


	//----- nvinfo : EIATTR_KPARAM_INFO
	.align		4
.L_23:
        /*0038*/ 	.byte	0x04, 0x17
        /*003a*/ 	.short	(.L_25 - .L_24)
.L_24:
        /*003c*/ 	.word	0x00000000
        /*0040*/ 	.short	0x0000
        /*0042*/ 	.short	0x0000
        /*0044*/ 	.byte	0x00, 0xf5, 0x21, 0x00


	//----- nvinfo : EIATTR_SPARSE_MMA_MASK
	.align		4
.L_25:
        /*0048*/ 	.byte	0x03, 0x50
        /*004a*/ 	.short	0x0000


	//----- nvinfo : EIATTR_MAXREG_COUNT
	.align		4
        /*004c*/ 	.byte	0x03, 0x1b
        /*004e*/ 	.short	0x00ff


	//----- nvinfo : EIATTR_NUM_BARRIERS
	.align		4
        /*0050*/ 	.byte	0x02, 0x4c
        /*0052*/ 	.byte	0x01
	.zero		1


	//----- nvinfo : EIATTR_MERCURY_ISA_VERSION
	.align		4
        /*0054*/ 	.byte	0x03, 0x5f
        /*0056*/ 	.short	0x0101


	//----- nvinfo : EIATTR_VRC_CTA_INIT_COUNT
	.align		4
        /*0058*/ 	.byte	0x02, 0x4a
	.zero		1
	.zero		1


	//----- nvinfo : EIATTR_EXIT_INSTR_OFFSETS
	.align		4
        /*005c*/ 	.byte	0x04, 0x1c
        /*005e*/ 	.short	(.L_27 - .L_26)


	//   ....[0]....
.L_26:
        /*0060*/ 	.word	0x00000040


	//   ....[1]....
        /*0064*/ 	.word	0x000010c0


	//   ....[2]....
        /*0068*/ 	.word	0x00001450


	//   ....[3]....
        /*006c*/ 	.word	0x00001970


	//----- nvinfo : EIATTR_CRS_STACK_SIZE
	.align		4
.L_27:
        /*0070*/ 	.byte	0x04, 0x1e
        /*0072*/ 	.short	(.L_29 - .L_28)
.L_28:
        /*0074*/ 	.word	0x00000000


	//----- nvinfo : EIATTR_CBANK_PARAM_SIZE
	.align		4
.L_29:
        /*0078*/ 	.byte	0x03, 0x19
        /*007a*/ 	.short	0x0018


	//----- nvinfo : EIATTR_PARAM_CBANK
	.align		4
        /*007c*/ 	.byte	0x04, 0x0a
        /*007e*/ 	.short	(.L_31 - .L_30)
	.align		4
.L_30:
        /*0080*/ 	.word	index@(.nv.constant0._Z21gpu_softmax_optimizedPfS_ii)
        /*0084*/ 	.short	0x0380
        /*0086*/ 	.short	0x0018


	//----- nvinfo : EIATTR_SW_WAR
	.align		4
.L_31:
        /*0088*/ 	.byte	0x04, 0x36
        /*008a*/ 	.short	(.L_33 - .L_32)
.L_32:
        /*008c*/ 	.word	0x00000008
.L_33:


//--------------------- .nv.info._Z17gpu_softmax_naivePfS_ii --------------------------
	.section	.nv.info._Z17gpu_softmax_naivePfS_ii,"",@"SHT_CUDA_INFO"
	.sectionflags	@""
	.align	4


	//----- nvinfo : EIATTR_CUDA_API_VERSION
	.align		4
        /*0000*/ 	.byte	0x04, 0x37
        /*0002*/ 	.short	(.L_35 - .L_34)
.L_34:
        /*0004*/ 	.word	0x00000082


	//----- nvinfo : EIATTR_KPARAM_INFO
	.align		4
.L_35:
        /*0008*/ 	.byte	0x04, 0x17
        /*000a*/ 	.short	(.L_37 - .L_36)
.L_36:
        /*000c*/ 	.word	0x00000000
        /*0010*/ 	.short	0x0003
        /*0012*/ 	.short	0x0014
        /*0014*/ 	.byte	0x00, 0xf0, 0x11, 0x00


	//----- nvinfo : EIATTR_KPARAM_INFO
	.align		4
.L_37:
        /*0018*/ 	.byte	0x04, 0x17
        /*001a*/ 	.short	(.L_39 - .L_38)
.L_38:
        /*001c*/ 	.word	0x00000000
        /*0020*/ 	.short	0x0002
        /*0022*/ 	.short	0x0010
        /*0024*/ 	.byte	0x00, 0xf0, 0x11, 0x00


	//----- nvinfo : EIATTR_KPARAM_INFO
	.align		4
.L_39:
        /*0028*/ 	.byte	0x04, 0x17
        /*002a*/ 	.short	(.L_41 - .L_40)
.L_40:
        /*002c*/ 	.word	0x00000000
        /*0030*/ 	.short	0x0001
        /*0032*/ 	.short	0x0008
        /*0034*/ 	.byte	0x00, 0xf5, 0x21, 0x00


	//----- nvinfo : EIATTR_KPARAM_INFO
	.align		4
.L_41:
        /*0038*/ 	.byte	0x04, 0x17
        /*003a*/ 	.short	(.L_43 - .L_42)
.L_42:
        /*003c*/ 	.word	0x00000000
        /*0040*/ 	.short	0x0000
        /*0042*/ 	.short	0x0000
        /*0044*/ 	.byte	0x00, 0xf5, 0x21, 0x00


	//----- nvinfo : EIATTR_SPARSE_MMA_MASK
	.align		4
.L_43:
        /*0048*/ 	.byte	0x03, 0x50
        /*004a*/ 	.short	0x0000


	//----- nvinfo : EIATTR_MAXREG_COUNT
	.align		4
        /*004c*/ 	.byte	0x03, 0x1b
        /*004e*/ 	.short	0x00ff


	//----- nvinfo : EIATTR_MERCURY_ISA_VERSION
	.align		4
        /*0050*/ 	.byte	0x03, 0x5f
        /*0052*/ 	.short	0x0101


	//----- nvinfo : EIATTR_VRC_CTA_INIT_COUNT
	.align		4
        /*0054*/ 	.byte	0x02, 0x4a
	.zero		1
	.zero		1


	//----- nvinfo : EIATTR_EXIT_INSTR_OFFSETS
	.align		4
        /*0058*/ 	.byte	0x04, 0x1c
        /*005a*/ 	.short	(.L_45 - .L_44)


	//   ....[0]....
.L_44:
        /*005c*/ 	.word	0x00000070


	//   ....[1]....
        /*0060*/ 	.word	0x00001840


	//   ....[2]....
        /*0064*/ 	.word	0x000028e0


	//   ....[3]....
        /*0068*/ 	.word	0x00003140


	//   ....[4]....
        /*006c*/ 	.word	0x000035c0


	//   ....[5]....
        /*0070*/ 	.word	0x00003740


	//----- nvinfo : EIATTR_CRS_STACK_SIZE
	.align		4
.L_45:
        /*0074*/ 	.byte	0x04, 0x1e
        /*0076*/ 	.short	(.L_47 - .L_46)
.L_46:
        /*0078*/ 	.word	0x00000000


	//----- nvinfo : EIATTR_CBANK_PARAM_SIZE
	.align		4
.L_47:
        /*007c*/ 	.byte	0x03, 0x19
        /*007e*/ 	.short	0x0018


	//----- nvinfo : EIATTR_PARAM_CBANK
	.align		4
        /*0080*/ 	.byte	0x04, 0x0a
        /*0082*/ 	.short	(.L_49 - .L_48)
	.align		4
.L_48:
        /*0084*/ 	.word	index@(.nv.constant0._Z17gpu_softmax_naivePfS_ii)
        /*0088*/ 	.short	0x0380
        /*008a*/ 	.short	0x0018


	//----- nvinfo : EIATTR_SW_WAR
	.align		4
.L_49:
        /*008c*/ 	.byte	0x04, 0x36
        /*008e*/ 	.short	(.L_51 - .L_50)
.L_50:
        /*0090*/ 	.word	0x00000008
.L_51:


//--------------------- .nv.callgraph             --------------------------
	.section	.nv.callgraph,"",@"SHT_CUDA_CALLGRAPH"
	.align	4
	.sectionentsize	8
	.align		4
        /*0000*/ 	.word	0x00000000
	.align		4
        /*0004*/ 	.word	0xffffffff
	.align		4
        /*0008*/ 	.word	0x00000000
	.align		4
        /*000c*/ 	.word	0xfffffffe
	.align		4
        /*0010*/ 	.word	0x00000000
	.align		4
        /*0014*/ 	.word	0xfffffffd
	.align		4
        /*0018*/ 	.word	0x00000000
	.align		4
        /*001c*/ 	.word	0xfffffffc


//--------------------- .text._Z21gpu_softmax_optimizedPfS_ii --------------------------
	.section	.text._Z21gpu_softmax_optimizedPfS_ii,"ax",@progbits
	.align	128
        .global         _Z21gpu_softmax_optimizedPfS_ii
        .type           _Z21gpu_softmax_optimizedPfS_ii,@function
        .size           _Z21gpu_softmax_optimizedPfS_ii,(.L_x_128 - _Z21gpu_softmax_optimizedPfS_ii)
        .other          _Z21gpu_softmax_optimizedPfS_ii,@"STO_CUDA_ENTRY STV_DEFAULT"
_Z21gpu_softmax_optimizedPfS_ii:
.text._Z21gpu_softmax_optimizedPfS_ii:
[----:B------:R-:W-:Y:S08]  /*0000*/  LDC R1, c[0x0][0x37c] ;  /* 0x0000df00ff017b82 */ /* 0x000ff00000000800 */
[----:B------:R-:W0:Y:S08]  /*0010*/  S2UR UR7, SR_CTAID.X ;  /* 0x00000000000779c3 */ /* 0x000e300000002500 */
[----:B------:R-:W0:Y:S02]  /*0020*/  LDC R0, c[0x0][0x390] ;  /* 0x0000e400ff007b82 */ /* 0x000e240000000800 */
[----:B0-----:R-:W-:-:S13]  /*0030*/  ISETP.LE.AND P0, PT, R0, UR7, PT ;  /* 0x0000000700007c0c */ /* 0x001fda000bf03270 */
[----:B------:R-:W-:Y:S05]  /*0040*/  @P0 EXIT ;  /* 0x000000000000094d */ /* 0x000fea0003800000 */
[----:B------:R-:W0:Y:S01]  /*0050*/  S2R R4, SR_TID.X ;  /* 0x0000000000047919 */ /* 0x000e220000002100 */
[----:B------:R-:W0:Y:S01]  /*0060*/  LDC R3, c[0x0][0x394] ;  /* 0x0000e500ff037b82 */ /* 0x000e220000000800 */
[----:B------:R-:W1:Y:S01]  /*0070*/  LDCU.64 UR8, c[0x0][0x358] ;  /* 0x00006b00ff0877ac */ /* 0x000e620008000a00 */
[----:B------:R-:W-:Y:S01]  /*0080*/  BSSY.RECONVERGENT B0, `(.L_x_0) ;  /* 0x0000048000007945 */ /* 0x000fe20003800200 */
[----:B------:R-:W-:-:S05]  /*0090*/  IMAD.MOV.U32 R5, RZ, RZ, -0x800000 ;  /* 0xff800000ff057424 */ /* 0x000fca00078e00ff */
[----:B------:R-:W2:Y:S01]  /*00a0*/  LDC R19, c[0x0][0x360] ;  /* 0x0000d800ff137b82 */ /* 0x000ea20000000800 */
[----:B0-----:R-:W-:-:S13]  /*00b0*/  ISETP.GE.AND P0, PT, R4, R3, PT ;  /* 0x000000030400720c */ /* 0x001fda0003f06270 */
[----:B-12---:R-:W-:Y:S05]  /*00c0*/  @P0 BRA `(.L_x_1) ;  /* 0x00000004000c0947 */ /* 0x006fea0003800000 */
[----:B------:R-:W0:Y:S01]  /*00d0*/  I2F.U32.RP R8, R19 ;  /* 0x0000001300087306 */ /* 0x000e220000209000 */
[----:B------:R-:W-:Y:S01]  /*00e0*/  IMAD.IADD R0, R4, 0x1, R19 ;  /* 0x0000000104007824 */ /* 0x000fe200078e0213 */
[----:B------:R-:W-:Y:S01]  /*00f0*/  ISETP.NE.U32.AND P2, PT, R19, RZ, PT ;  /* 0x000000ff1300720c */ /* 0x000fe20003f45070 */
[----:B------:R-:W-:Y:S03]  /*0100*/  BSSY.RECONVERGENT B1, `(.L_x_2) ;  /* 0x000002b000017945 */ /* 0x000fe60003800200 */
[CC--:B------:R-:W-:Y:S02]  /*0110*/  ISETP.GE.U32.AND P0, PT, R0.reuse, R3.reuse, PT ;  /* 0x000000030000720c */ /* 0x0c0fe40003f06070 */
[----:B------:R-:W-:Y:S01]  /*0120*/  VIMNMX.U32 R5, PT, PT, R0, R3, !PT ;  /* 0x0000000300057248 */ /* 0x000fe20007fe0000 */
[----:B0-----:R-:W0:Y:S02]  /*0130*/  MUFU.RCP R8, R8 ;  /* 0x0000000800087308 */ /* 0x001e240000001000 */
[----:B0-----:R-:W-:-:S06]  /*0140*/  VIADD R6, R8, 0xffffffe ;  /* 0x0ffffffe08067836 */ /* 0x001fcc0000000000 */
[----:B------:R0:W1:Y:S02]  /*0150*/  F2I.FTZ.U32.TRUNC.NTZ R7, R6 ;  /* 0x0000000600077305 */ /* 0x000064000021f000 */
[----:B0-----:R-:W-:Y:S01]  /*0160*/  IMAD.MOV.U32 R6, RZ, RZ, RZ ;  /* 0x000000ffff067224 */ /* 0x001fe200078e00ff */
[----:B-1----:R-:W-:-:S05]  /*0170*/  IADD3 R2, PT, PT, RZ, -R7, RZ ;  /* 0x80000007ff027210 */ /* 0x002fca0007ffe0ff */
[----:B------:R-:W-:Y:S01]  /*0180*/  IMAD R9, R2, R19, RZ ;  /* 0x0000001302097224 */ /* 0x000fe200078e02ff */
[----:B------:R-:W-:-:S03]  /*0190*/  SEL R2, RZ, 0x1, P0 ;  /* 0x00000001ff027807 */ /* 0x000fc60000000000 */
[----:B------:R-:W-:Y:S01]  /*01a0*/  IMAD.HI.U32 R7, R7, R9, R6 ;  /* 0x0000000907077227 */ /* 0x000fe200078e0006 */
[----:B------:R-:W-:-:S05]  /*01b0*/  IADD3 R0, PT, PT, R5, -R0, -R2 ;  /* 0x8000000005007210 */ /* 0x000fca0007ffe802 */
[----:B------:R-:W-:-:S05]  /*01c0*/  IMAD.HI.U32 R7, R7, R0, RZ ;  /* 0x0000000007077227 */ /* 0x000fca00078e00ff */
[----:B------:R-:W-:-:S05]  /*01d0*/  IADD3 R5, PT, PT, -R7, RZ, RZ ;  /* 0x000000ff07057210 */ /* 0x000fca0007ffe1ff */
[----:B------:R-:W-:Y:S02]  /*01e0*/  IMAD R0, R19, R5, R0 ;  /* 0x0000000513007224 */ /* 0x000fe400078e0200 */
[----:B------:R-:W-:-:S03]  /*01f0*/  IMAD.MOV.U32 R5, RZ, RZ, -0x800000 ;  /* 0xff800000ff057424 */ /* 0x000fc600078e00ff */
[----:B------:R-:W-:-:S13]  /*0200*/  ISETP.GE.U32.AND P0, PT, R0, R19, PT ;  /* 0x000000130000720c */ /* 0x000fda0003f06070 */
[----:B------:R-:W-:Y:S02]  /*0210*/  @P0 IMAD.IADD R0, R0, 0x1, -R19 ;  /* 0x0000000100000824 */ /* 0x000fe400078e0a13 */
[----:B------:R-:W-:-:S03]  /*0220*/  @P0 VIADD R7, R7, 0x1 ;  /* 0x0000000107070836 */ /* 0x000fc60000000000 */
[----:B------:R-:W-:-:S13]  /*0230*/  ISETP.GE.U32.AND P1, PT, R0, R19, PT ;  /* 0x000000130000720c */ /* 0x000fda0003f26070 */
[----:B------:R-:W-:Y:S02]  /*0240*/  @P1 IADD3 R7, PT, PT, R7, 0x1, RZ ;  /* 0x0000000107071810 */ /* 0x000fe40007ffe0ff */
[----:B------:R-:W-:-:S05]  /*0250*/  @!P2 LOP3.LUT R7, RZ, R19, RZ, 0x33, !PT ;  /* 0x00000013ff07a212 */ /* 0x000fca00078e33ff */
[----:B------:R-:W-:-:S05]  /*0260*/  IMAD.IADD R2, R2, 0x1, R7 ;  /* 0x0000000102027824 */ /* 0x000fca00078e0207 */
[C---:B------:R-:W-:Y:S02]  /*0270*/  LOP3.LUT R0, R2.reuse, 0x3, RZ, 0xc0, !PT ;  /* 0x0000000302007812 */ /* 0x040fe400078ec0ff */
[----:B------:R-:W-:Y:S02]  /*0280*/  ISETP.GE.U32.AND P1, PT, R2, 0x3, PT ;  /* 0x000000030200780c */ /* 0x000fe40003f26070 */
[----:B------:R-:W-:Y:S02]  /*0290*/  ISETP.NE.AND P0, PT, R0, 0x3, PT ;  /* 0x000000030000780c */ /* 0x000fe40003f05270 */
[----:B------:R-:W-:-:S11]  /*02a0*/  MOV R0, R4 ;  /* 0x0000000400007202 */ /* 0x000fd60000000f00 */
[----:B------:R-:W-:Y:S05]  /*02b0*/  @!P0 BRA `(.L_x_3) ;  /* 0x00000000003c8947 */ /* 0x000fea0003800000 */
[----:B------:R-:W0:Y:S01]  /*02c0*/  LDC.64 R8, c[0x0][0x380] ;  /* 0x0000e000ff087b82 */ /* 0x000e220000000a00 */
[----:B------:R-:W-:Y:S02]  /*02d0*/  VIADD R0, R2, 0x1 ;  /* 0x0000000102007836 */ /* 0x000fe40000000000 */
[----:B------:R-:W-:Y:S02]  /*02e0*/  IMAD R10, R3, UR7, R4 ;  /* 0x00000007030a7c24 */ /* 0x000fe4000f8e0204 */
[----:B------:R-:W-:Y:S01]  /*02f0*/  IMAD.MOV.U32 R5, RZ, RZ, -0x800000 ;  /* 0xff800000ff057424 */ /* 0x000fe200078e00ff */
[----:B------:R-:W-:Y:S02]  /*0300*/  LOP3.LUT R2, R0, 0x3, RZ, 0xc0, !PT ;  /* 0x0000000300027812 */ /* 0x000fe400078ec0ff */
[----:B------:R-:W-:-:S03]  /*0310*/  MOV R0, R4 ;  /* 0x0000000400007202 */ /* 0x000fc60000000f00 */
[----:B------:R-:W-:-:S07]  /*0320*/  IMAD.MOV R2, RZ, RZ, -R2 ;  /* 0x000000ffff027224 */ /* 0x000fce00078e0a02 */
.L_x_4:
[----:B0-----:R-:W-:-:S06]  /*0330*/  IMAD.WIDE R6, R10, 0x4, R8 ;  /* 0x000000040a067825 */ /* 0x001fcc00078e0208 */
[----:B------:R-:W2:Y:S01]  /*0340*/  LDG.E R6, desc[UR8][R6.64] ;  /* 0x0000000806067981 */ /* 0x000ea2000c1e1900 */
[----:B------:R-:W-:Y:S01]  /*0350*/  VIADD R2, R2, 0x1 ;  /* 0x0000000102027836 */ /* 0x000fe20000000000 */
[C---:B------:R-:W-:Y:S01]  /*0360*/  IADD3 R0, PT, PT, R19.reuse, R0, RZ ;  /* 0x0000000013007210 */ /* 0x040fe20007ffe0ff */
[----:B------:R-:W-:-:S03]  /*0370*/  IMAD.IADD R10, R19, 0x1, R10 ;  /* 0x00000001130a7824 */ /* 0x000fc600078e020a */
[----:B------:R-:W-:Y:S02]  /*0380*/  ISETP.NE.AND P0, PT, R2, RZ, PT ;  /* 0x000000ff0200720c */ /* 0x000fe40003f05270 */
[----:B--2---:R-:W-:-:S11]  /*0390*/  FMNMX R5, R6, R5, !PT ;  /* 0x0000000506057209 */ /* 0x004fd60007800000 */
[----:B------:R-:W-:Y:S05]  /*03a0*/  @P0 BRA `(.L_x_4) ;  /* 0xfffffffc00e00947 */ /* 0x000fea000383ffff */
.L_x_3:
[----:B------:R-:W-:Y:S05]  /*03b0*/  BSYNC.RECONVERGENT B1 ;  /* 0x0000000000017941 */ /* 0x000fea0003800200 */
.L_x_2:
[----:B------:R-:W-:Y:S05]  /*03c0*/  @!P1 BRA `(.L_x_1) ;  /* 0x00000000004c9947 */ /* 0x000fea0003800000 */
[----:B------:R-:W0:Y:S01]  /*03d0*/  LDC.64 R6, c[0x0][0x380] ;  /* 0x0000e000ff067b82 */ /* 0x000e220000000a00 */
[----:B------:R-:W-:-:S07]  /*03e0*/  IMAD.SHL.U32 R17, R19, 0x4, RZ ;  /* 0x0000000413117824 */ /* 0x000fce00078e00ff */
.L_x_5:
[----:B------:R-:W-:-:S04]  /*03f0*/  IMAD R9, R3, UR7, R0 ;  /* 0x0000000703097c24 */ /* 0x000fc8000f8e0200 */
[----:B0-----:R-:W-:-:S03]  /*0400*/  IMAD.WIDE R8, R9, 0x4, R6 ;  /* 0x0000000409087825 */ /* 0x001fc600078e0206 */
[----:B------:R-:W-:-:S03]  /*0410*/  IADD3 R10, P0, PT, R17, R8, RZ ;  /* 0x00000008110a7210 */ /* 0x000fc60007f1e0ff */
[----:B------:R-:W2:Y:S01]  /*0420*/  LDG.E R8, desc[UR8][R8.64] ;  /* 0x0000000808087981 */ /* 0x000ea2000c1e1900 */
[----:B------:R-:W-:Y:S02]  /*0430*/  IADD3.X R11, PT, PT, RZ, R9, RZ, P0, !PT ;  /* 0x00000009ff0b7210 */ /* 0x000fe400007fe4ff */
[----:B------:R-:W-:-:S03]  /*0440*/  IADD3 R12, P0, PT, R17, R10, RZ ;  /* 0x0000000a110c7210 */ /* 0x000fc60007f1e0ff */
[----:B------:R-:W2:Y:S02]  /*0450*/  LDG.E R10, desc[UR8][R10.64] ;  /* 0x000000080a0a7981 */ /* 0x000ea4000c1e1900 */
[----:B------:R-:W-:Y:S01]  /*0460*/  IMAD.X R13, RZ, RZ, R11, P0 ;  /* 0x000000ffff0d7224 */ /* 0x000fe200000e060b */
[----:B------:R-:W-:-:S04]  /*0470*/  IADD3 R14, P0, PT, R17, R12, RZ ;  /* 0x0000000c110e7210 */ /* 0x000fc80007f1e0ff */
[----:B------:R-:W3:Y:S01]  /*0480*/  LDG.E R12, desc[UR8][R12.64] ;  /* 0x000000080c0c7981 */ /* 0x000ee2000c1e1900 */
[----:B------:R-:W-:-:S05]  /*0490*/  IMAD.X R15, RZ, RZ, R13, P0 ;  /* 0x000000ffff0f7224 */ /* 0x000fca00000e060d */
[----:B------:R-:W3:Y:S01]  /*04a0*/  LDG.E R14, desc[UR8][R14.64] ;  /* 0x000000080e0e7981 */ /* 0x000ee2000c1e1900 */
[----:B------:R-:W-:-:S04]  /*04b0*/  IADD3 R0, PT, PT, R17, R0, RZ ;  /* 0x0000000011007210 */ /* 0x000fc80007ffe0ff */
[----:B------:R-:W-:Y:S02]  /*04c0*/  ISETP.GE.AND P0, PT, R0, R3, PT ;  /* 0x000000030000720c */ /* 0x000fe40003f06270 */
[----:B--2---:R-:W-:-:S04]  /*04d0*/  FMNMX3 R5, R5, R8, R10, !PT ;  /* 0x0000000805057276 */ /* 0x004fc8000780000a */
[----:B---3--:R-:W-:-:S07]  /*04e0*/  FMNMX3 R5, R5, R12, R14, !PT ;  /* 0x0000000c05057276 */ /* 0x008fce000780000e */
[----:B------:R-:W-:Y:S05]  /*04f0*/  @!P0 BRA `(.L_x_5) ;  /* 0xfffffffc00bc8947 */ /* 0x000fea000383ffff */
.L_x_1:
[----:B------:R-:W-:Y:S05]  /*0500*/  BSYNC.RECONVERGENT B0 ;  /* 0x0000000000007941 */ /* 0x000fea0003800200 */
.L_x_0:
[----:B------:R-:W0:Y:S01]  /*0510*/  S2UR UR5, SR_CgaCtaId ;  /* 0x00000000000579c3 */ /* 0x000e220000008800 */
[----:B------:R-:W-:Y:S01]  /*0520*/  UMOV UR4, 0x400 ;  /* 0x0000040000047882 */ /* 0x000fe20000000000 */
[----:B------:R-:W-:-:S06]  /*0530*/  ISETP.GE.U32.AND P0, PT, R19, 0x2, PT ;  /* 0x000000021300780c */ /* 0x000fcc0003f06070 */
[----:B------:R-:W1:Y:S01]  /*0540*/  S2UR UR6, SR_CgaCtaId ;  /* 0x00000000000679c3 */ /* 0x000e620000008800 */
[----:B0-----:R-:W-:-:S03]  /*0550*/  ULEA UR4, UR5, UR4, 0x18 ;  /* 0x0000000405047291 */ /* 0x001fc6000f8ec0ff */
[----:B------:R-:W-:-:S03]  /*0560*/  UMOV UR5, 0x400 ;  /* 0x0000040000057882 */ /* 0x000fc60000000000 */
[----:B------:R-:W-:Y:S01]  /*0570*/  LEA R0, R4, UR4, 0x2 ;  /* 0x0000000404007c11 */ /* 0x000fe2000f8e10ff */
[----:B-1----:R-:W-:-:S04]  /*0580*/  ULEA UR5, UR6, UR5, 0x18 ;  /* 0x0000000506057291 */ /* 0x002fc8000f8ec0ff */
[----:B------:R0:W-:Y:S01]  /*0590*/  STS [R0], R5 ;  /* 0x0000000500007388 */ /* 0x0001e20000000800 */
[----:B------:R-:W-:Y:S06]  /*05a0*/  BAR.SYNC.DEFER_BLOCKING 0x0 ;  /* 0x0000000000007b1d */ /* 0x000fec0000010000 */
[----:B------:R-:W-:Y:S05]  /*05b0*/  @!P0 BRA `(.L_x_6) ;  /* 0x0000000000308947 */ /* 0x000fea0003800000 */
[----:B------:R-:W-:-:S07]  /*05c0*/  IMAD.MOV.U32 R2, RZ, RZ, R19 ;  /* 0x000000ffff027224 */ /* 0x000fce00078e0013 */
.L_x_7:
[----:B------:R-:W-:-:S04]  /*05d0*/  SHF.R.U32.HI R7, RZ, 0x1, R2 ;  /* 0x00000001ff077819 */ /* 0x000fc80000011602 */
[----:B------:R-:W-:-:S13]  /*05e0*/  ISETP.GE.U32.AND P0, PT, R4, R7, PT ;  /* 0x000000070400720c */ /* 0x000fda0003f06070 */
[----:B0-----:R-:W-:Y:S01]  /*05f0*/  @!P0 IMAD R5, R7, 0x4, R0 ;  /* 0x0000000407058824 */ /* 0x001fe200078e0200 */
[----:B------:R-:W-:Y:S04]  /*0600*/  @!P0 LDS R3, [R0] ;  /* 0x0000000000038984 */ /* 0x000fe80000000800 */
[----:B------:R-:W0:Y:S02]  /*0610*/  @!P0 LDS R6, [R5] ;  /* 0x0000000005068984 */ /* 0x000e240000000800 */
[----:B0-----:R-:W-:-:S05]  /*0620*/  @!P0 FMNMX R3, R3, R6, !PT ;  /* 0x0000000603038209 */ /* 0x001fca0007800000 */
[----:B------:R1:W-:Y:S01]  /*0630*/  @!P0 STS [R0], R3 ;  /* 0x0000000300008388 */ /* 0x0003e20000000800 */
[----:B------:R-:W-:Y:S01]  /*0640*/  BAR.SYNC.DEFER_BLOCKING 0x0 ;  /* 0x0000000000007b1d */ /* 0x000fe20000010000 */
[----:B------:R-:W-:Y:S02]  /*0650*/  ISETP.GT.U32.AND P0, PT, R2, 0x3, PT ;  /* 0x000000030200780c */ /* 0x000fe40003f04070 */
[----:B------:R-:W-:-:S11]  /*0660*/  MOV R2, R7 ;  /* 0x0000000700027202 */ /* 0x000fd60000000f00 */
[----:B-1----:R-:W-:Y:S05]  /*0670*/  @P0 BRA `(.L_x_7) ;  /* 0xfffffffc00d40947 */ /* 0x002fea000383ffff */
.L_x_6:
[----:B------:R-:W1:Y:S01]  /*0680*/  LDC R17, c[0x0][0x394] ;  /* 0x0000e500ff117b82 */ /* 0x000e620000000800 */
[----:B------:R-:W2:Y:S01]  /*0690*/  LDS R18, [UR5] ;  /* 0x00000005ff127984 */ /* 0x000ea20008000800 */
[----:B------:R-:W-:Y:S01]  /*06a0*/  BSSY.RECONVERGENT B0, `(.L_x_8) ;  /* 0x000008a000007945 */ /* 0x000fe20003800200 */
[----:B0-----:R-:W-:-:S05]  /*06b0*/  IMAD.MOV.U32 R5, RZ, RZ, RZ ;  /* 0x000000ffff057224 */ /* 0x001fca00078e00ff */
[----:B------:R-:W-:Y:S01]  /*06c0*/  BAR.SYNC.DEFER_BLOCKING 0x0 ;  /* 0x0000000000007b1d */ /* 0x000fe20000010000 */
[----:B-1----:R-:W-:-:S13]  /*06d0*/  ISETP.GE.AND P0, PT, R4, R17, PT ;  /* 0x000000110400720c */ /* 0x002fda0003f06270 */
[----:B--2---:R-:W-:Y:S05]  /*06e0*/  @P0 BRA `(.L_x_9) ;  /* 0x0000000800140947 */ /* 0x004fea0003800000 */
[----:B------:R-:W0:Y:S01]  /*06f0*/  I2F.U32.RP R7, R19 ;  /* 0x0000001300077306 */ /* 0x000e220000209000 */
[----:B------:R-:W-:Y:S01]  /*0700*/  IMAD.IADD R8, R4, 0x1, R19 ;  /* 0x0000000104087824 */ /* 0x000fe200078e0213 */
[----:B------:R-:W-:Y:S01]  /*0710*/  ISETP.NE.U32.AND P2, PT, R19, RZ, PT ;  /* 0x000000ff1300720c */ /* 0x000fe20003f45070 */
[----:B------:R-:W-:Y:S01]  /*0720*/  BSSY.RECONVERGENT B1, `(.L_x_10) ;  /* 0x0000039000017945 */ /* 0x000fe20003800200 */
[----:B------:R-:W-:Y:S02]  /*0730*/  MOV R16, R4 ;  /* 0x0000000400107202 */ /* 0x000fe40000000f00 */
[CC--:B------:R-:W-:Y:S02]  /*0740*/  ISETP.GE.AND P0, PT, R8.reuse, R17.reuse, PT ;  /* 0x000000110800720c */ /* 0x0c0fe40003f06270 */
[----:B------:R-:W-:Y:S02]  /*0750*/  VIMNMX R5, PT, PT, R8, R17, !PT ;  /* 0x0000001108057248 */ /* 0x000fe40007fe0100 */
[----:B------:R-:W-:Y:S01]  /*0760*/  SEL R6, RZ, 0x1, P0 ;  /* 0x00000001ff067807 */ /* 0x000fe20000000000 */
[----:B0-----:R-:W0:Y:S02]  /*0770*/  MUFU.RCP R7, R7 ;  /* 0x0000000700077308 */ /* 0x001e240000001000 */
[----:B0-----:R-:W-:-:S06]  /*0780*/  VIADD R3, R7, 0xffffffe ;  /* 0x0ffffffe07037836 */ /* 0x001fcc0000000000 */
[----:B------:R-:W0:Y:S02]  /*0790*/  F2I.FTZ.U32.TRUNC.NTZ R3, R3 ;  /* 0x0000000300037305 */ /* 0x000e24000021f000 */
[----:B0-----:R-:W-:-:S05]  /*07a0*/  IADD3 R2, PT, PT, RZ, -R3, RZ ;  /* 0x80000003ff027210 */ /* 0x001fca0007ffe0ff */
[----:B------:R-:W-:Y:S02]  /*07b0*/  IMAD R9, R2, R19, RZ ;  /* 0x0000001302097224 */ /* 0x000fe400078e02ff */
[----:B------:R-:W-:-:S04]  /*07c0*/  IMAD.MOV.U32 R2, RZ, RZ, RZ ;  /* 0x000000ffff027224 */ /* 0x000fc800078e00ff */
[----:B------:R-:W-:Y:S01]  /*07d0*/  IMAD.HI.U32 R9, R3, R9, R2 ;  /* 0x0000000903097227 */ /* 0x000fe200078e0002 */
[----:B------:R-:W-:-:S05]  /*07e0*/  IADD3 R2, PT, PT, R5, -R8, -R6 ;  /* 0x8000000805027210 */ /* 0x000fca0007ffe806 */
[----:B------:R-:W-:-:S05]  /*07f0*/  IMAD.HI.U32 R3, R9, R2, RZ ;  /* 0x0000000209037227 */ /* 0x000fca00078e00ff */
[----:B------:R-:W-:-:S05]  /*0800*/  IADD3 R5, PT, PT, -R3, RZ, RZ ;  /* 0x000000ff03057210 */ /* 0x000fca0007ffe1ff */
[----:B------:R-:W-:Y:S02]  /*0810*/  IMAD R2, R19, R5, R2 ;  /* 0x0000000513027224 */ /* 0x000fe400078e0202 */
[----:B------:R-:W-:-:S03]  /*0820*/  IMAD.MOV.U32 R5, RZ, RZ, RZ ;  /* 0x000000ffff057224 */ /* 0x000fc600078e00ff */
        /* <DEDUP_REMOVED lines=9> */
[----:B------:R-:W-:-:S13]  /*08c0*/  ISETP.NE.AND P0, PT, R2, 0x3, PT ;  /* 0x000000030200780c */ /* 0x000fda0003f05270 */
[----:B------:R-:W-:Y:S05]  /*08d0*/  @!P0 BRA `(.L_x_11) ;  /* 0x0000000000748947 */ /* 0x000fea0003800000 */
[----:B------:R-:W0:Y:S01]  /*08e0*/  LDC.64 R6, c[0x0][0x380] ;  /* 0x0000e000ff067b82 */ /* 0x000e220000000a00 */
[----:B------:R-:W-:Y:S01]  /*08f0*/  VIADD R5, R8, 0x1 ;  /* 0x0000000108057836 */ /* 0x000fe20000000000 */
[----:B------:R-:W-:Y:S01]  /*0900*/  MOV R16, R4 ;  /* 0x0000000400107202 */ /* 0x000fe20000000f00 */
[----:B------:R-:W-:-:S03]  /*0910*/  IMAD R11, R17, UR7, R4 ;  /* 0x00000007110b7c24 */ /* 0x000fc6000f8e0204 */
[----:B------:R-:W-:Y:S01]  /*0920*/  LOP3.LUT R8, R5, 0x3, RZ, 0xc0, !PT ;  /* 0x0000000305087812 */ /* 0x000fe200078ec0ff */
[----:B------:R-:W-:Y:S01]  /*0930*/  IMAD.MOV.U32 R5, RZ, RZ, RZ ;  /* 0x000000ffff057224 */ /* 0x000fe200078e00ff */
[----:B------:R-:W1:Y:S03]  /*0940*/  LDC.64 R2, c[0x0][0x388] ;  /* 0x0000e200ff027b82 */ /* 0x000e660000000a00 */
[----:B------:R-:W-:-:S07]  /*0950*/  IMAD.MOV R10, RZ, RZ, -R8 ;  /* 0x000000ffff0a7224 */ /* 0x000fce00078e0a08 */
.L_x_12:
[----:B0-2---:R-:W-:-:S06]  /*0960*/  IMAD.WIDE R8, R11, 0x4, R6 ;  /* 0x000000040b087825 */ /* 0x005fcc00078e0206 */
[----:B------:R-:W2:Y:S01]  /*0970*/  LDG.E R9, desc[UR8][R8.64] ;  /* 0x0000000808097981 */ /* 0x000ea2000c1e1900 */
[----:B------:R-:W-:Y:S02]  /*0980*/  HFMA2 R13, -RZ, RZ, 0.96630859375, -0.0022525787353515625 ;  /* 0x3bbb989dff0d7431 */ /* 0x000fe400000001ff */
[----:B------:R-:W-:Y:S01]  /*0990*/  IMAD.MOV.U32 R14, RZ, RZ, 0x437c0000 ;  /* 0x437c0000ff0e7424 */ /* 0x000fe200078e00ff */
[----:B------:R-:W-:Y:S01]  /*09a0*/  IADD3 R16, PT, PT, R19, R16, RZ ;  /* 0x0000001013107210 */ /* 0x000fe20007ffe0ff */
[----:B------:R-:W-:-:S05]  /*09b0*/  VIADD R10, R10, 0x1 ;  /* 0x000000010a0a7836 */ /* 0x000fca0000000000 */
[----:B------:R-:W-:Y:S01]  /*09c0*/  ISETP.NE.AND P0, PT, R10, RZ, PT ;  /* 0x000000ff0a00720c */ /* 0x000fe20003f05270 */
[----:B--2---:R-:W-:Y:S01]  /*09d0*/  FADD R12, -R18, R9 ;  /* 0x00000009120c7221 */ /* 0x004fe20000000100 */
[----:B-1----:R-:W-:-:S04]  /*09e0*/  IMAD.WIDE R8, R11, 0x4, R2 ;  /* 0x000000040b087825 */ /* 0x002fc800078e0202 */
[----:B------:R-:W-:Y:S01]  /*09f0*/  FFMA.SAT R13, R12, R13, 0.5 ;  /* 0x3f0000000c0d7423 */ /* 0x000fe2000000200d */
[----:B------:R-:W-:-:S03]  /*0a00*/  IMAD.IADD R11, R19, 0x1, R11 ;  /* 0x00000001130b7824 */ /* 0x000fc600078e020b */
[----:B------:R-:W-:-:S04]  /*0a10*/  FFMA.RM R13, R13, R14, 12582913 ;  /* 0x4b4000010d0d7423 */ /* 0x000fc8000000400e */
[C---:B------:R-:W-:Y:S01]  /*0a20*/  FADD R15, R13.reuse, -12583039 ;  /* 0xcb40007f0d0f7421 */ /* 0x040fe20000000000 */
[----:B------:R-:W-:-:S03]  /*0a30*/  SHF.L.U32 R13, R13, 0x17, RZ ;  /* 0x000000170d0d7819 */ /* 0x000fc600000006ff */
[----:B------:R-:W-:-:S04]  /*0a40*/  FFMA R15, R12, 1.4426950216293334961, -R15 ;  /* 0x3fb8aa3b0c0f7823 */ /* 0x000fc8000000080f */
[----:B------:R-:W-:-:S04]  /*0a50*/  FFMA R15, R12, 1.925963033500011079e-08, R15 ;  /* 0x32a570600c0f7823 */ /* 0x000fc8000000000f */
[----:B------:R-:W0:Y:S02]  /*0a60*/  MUFU.EX2 R12, R15 ;  /* 0x0000000f000c7308 */ /* 0x000e240000000800 */
[----:B0-----:R-:W-:-:S04]  /*0a70*/  FMUL R12, R13, R12 ;  /* 0x0000000c0d0c7220 */ /* 0x001fc80000400000 */
[----:B------:R-:W-:Y:S01]  /*0a80*/  FADD R5, R12, R5 ;  /* 0x000000050c057221 */ /* 0x000fe20000000000 */
[----:B------:R2:W-:Y:S01]  /*0a90*/  STG.E desc[UR8][R8.64], R12 ;  /* 0x0000000c08007986 */ /* 0x0005e2000c101908 */
[----:B------:R-:W-:Y:S05]  /*0aa0*/  @P0 BRA `(.L_x_12) ;  /* 0xfffffffc00ac0947 */ /* 0x000fea000383ffff */
.L_x_11:
[----:B------:R-:W-:Y:S05]  /*0ab0*/  BSYNC.RECONVERGENT B1 ;  /* 0x0000000000017941 */ /* 0x000fea0003800200 */
.L_x_10:
[----:B------:R-:W-:Y:S05]  /*0ac0*/  @!P1 BRA `(.L_x_9) ;  /* 0x00000004001c9947 */ /* 0x000fea0003800000 */
[----:B------:R-:W0:Y:S01]  /*0ad0*/  LDC.64 R2, c[0x0][0x380] ;  /* 0x0000e000ff027b82 */ /* 0x000e220000000a00 */
[----:B------:R-:W-:-:S07]  /*0ae0*/  SHF.L.U32 R21, R19, 0x2, RZ ;  /* 0x0000000213157819 */ /* 0x000fce00000006ff */
[----:B------:R-:W1:Y:S02]  /*0af0*/  LDC.64 R6, c[0x0][0x388] ;  /* 0x0000e200ff067b82 */ /* 0x000e640000000a00 */
.L_x_13:
[----:B------:R-:W-:-:S04]  /*0b00*/  IMAD R15, R17, UR7, R16 ;  /* 0x00000007110f7c24 */ /* 0x000fc8000f8e0210 */
[----:B0--3--:R-:W-:-:S05]  /*0b10*/  IMAD.WIDE R10, R15, 0x4, R2 ;  /* 0x000000040f0a7825 */ /* 0x009fca00078e0202 */
[----:B--2---:R-:W2:Y:S01]  /*0b20*/  LDG.E R9, desc[UR8][R10.64] ;  /* 0x000000080a097981 */ /* 0x004ea2000c1e1900 */
[----:B------:R-:W-:Y:S01]  /*0b30*/  IMAD.MOV.U32 R20, RZ, RZ, 0x3bbb989d ;  /* 0x3bbb989dff147424 */ /* 0x000fe200078e00ff */
[----:B------:R-:W-:Y:S01]  /*0b40*/  MOV R22, 0x437c0000 ;  /* 0x437c000000167802 */ /* 0x000fe20000000f00 */
[----:B-1----:R-:W-:-:S04]  /*0b50*/  IMAD.WIDE R14, R15, 0x4, R6 ;  /* 0x000000040f0e7825 */ /* 0x002fc800078e0206 */
[----:B--2---:R-:W-:-:S04]  /*0b60*/  FADD R9, -R18, R9 ;  /* 0x0000000912097221 */ /* 0x004fc80000000100 */
[----:B------:R-:W-:-:S04]  /*0b70*/  FFMA.SAT R13, R9, R20, 0.5 ;  /* 0x3f000000090d7423 */ /* 0x000fc80000002014 */
[----:B------:R-:W-:-:S04]  /*0b80*/  FFMA.RM R13, R13, R22, 12582913 ;  /* 0x4b4000010d0d7423 */ /* 0x000fc80000004016 */
[C---:B------:R-:W-:Y:S01]  /*0b90*/  FADD R8, R13.reuse, -12583039 ;  /* 0xcb40007f0d087421 */ /* 0x040fe20000000000 */
[----:B------:R-:W-:-:S03]  /*0ba0*/  IMAD.SHL.U32 R23, R13, 0x800000, RZ ;  /* 0x008000000d177824 */ /* 0x000fc600078e00ff */
[----:B------:R-:W-:-:S04]  /*0bb0*/  FFMA R8, R9, 1.4426950216293334961, -R8 ;  /* 0x3fb8aa3b09087823 */ /* 0x000fc80000000808 */
[----:B------:R-:W-:Y:S01]  /*0bc0*/  FFMA R12, R9, 1.925963033500011079e-08, R8 ;  /* 0x32a57060090c7823 */ /* 0x000fe20000000008 */
[----:B------:R-:W-:-:S04]  /*0bd0*/  IADD3 R8, P0, PT, R21, R10, RZ ;  /* 0x0000000a15087210 */ /* 0x000fc80007f1e0ff */
[----:B------:R-:W-:Y:S01]  /*0be0*/  IADD3.X R9, PT, PT, RZ, R11, RZ, P0, !PT ;  /* 0x0000000bff097210 */ /* 0x000fe200007fe4ff */
[----:B------:R-:W0:Y:S02]  /*0bf0*/  MUFU.EX2 R12, R12 ;  /* 0x0000000c000c7308 */ /* 0x000e240000000800 */
[----:B0-----:R-:W-:-:S05]  /*0c00*/  FMUL R23, R23, R12 ;  /* 0x0000000c17177220 */ /* 0x001fca0000400000 */
[----:B------:R0:W-:Y:S04]  /*0c10*/  STG.E desc[UR8][R14.64], R23 ;  /* 0x000000170e007986 */ /* 0x0001e8000c101908 */
[----:B------:R-:W2:Y:S01]  /*0c20*/  LDG.E R11, desc[UR8][R8.64] ;  /* 0x00000008080b7981 */ /* 0x000ea2000c1e1900 */
[----:B------:R-:W-:Y:S01]  /*0c30*/  IADD3 R12, P1, PT, R21, R8, RZ ;  /* 0x00000008150c7210 */ /* 0x000fe20007f3e0ff */
[----:B--2---:R-:W-:-:S04]  /*0c40*/  FADD R11, -R18, R11 ;  /* 0x0000000b120b7221 */ /* 0x004fc80000000100 */
[----:B------:R-:W-:-:S04]  /*0c50*/  FFMA.SAT R13, R11, R20, 0.5 ;  /* 0x3f0000000b0d7423 */ /* 0x000fc80000002014 */
[----:B------:R-:W-:-:S04]  /*0c60*/  FFMA.RM R13, R13, R22, 12582913 ;  /* 0x4b4000010d0d7423 */ /* 0x000fc80000004016 */
[C---:B------:R-:W-:Y:S01]  /*0c70*/  FADD R10, R13.reuse, -12583039 ;  /* 0xcb40007f0d0a7421 */ /* 0x040fe20000000000 */
[----:B------:R-:W-:Y:S02]  /*0c80*/  IMAD.SHL.U32 R25, R13, 0x800000, RZ ;  /* 0x008000000d197824 */ /* 0x000fe400078e00ff */
[----:B------:R-:W-:Y:S02]  /*0c90*/  IMAD.X R13, RZ, RZ, R9, P1 ;  /* 0x000000ffff0d7224 */ /* 0x000fe400008e0609 */
[----:B------:R-:W-:-:S04]  /*0ca0*/  FFMA R10, R11, 1.4426950216293334961, -R10 ;  /* 0x3fb8aa3b0b0a7823 */ /* 0x000fc8000000080a */
[----:B------:R-:W-:Y:S01]  /*0cb0*/  FFMA R24, R11, 1.925963033500011079e-08, R10 ;  /* 0x32a570600b187823 */ /* 0x000fe2000000000a */
[----:B------:R-:W-:-:S04]  /*0cc0*/  IADD3 R10, P0, PT, R21, R14, RZ ;  /* 0x0000000e150a7210 */ /* 0x000fc80007f1e0ff */
[----:B------:R-:W-:Y:S01]  /*0cd0*/  IADD3.X R11, PT, PT, RZ, R15, RZ, P0, !PT ;  /* 0x0000000fff0b7210 */ /* 0x000fe200007fe4ff */
[----:B------:R-:W1:Y:S02]  /*0ce0*/  MUFU.EX2 R24, R24 ;  /* 0x0000001800187308 */ /* 0x000e640000000800 */
[----:B-1----:R-:W-:-:S05]  /*0cf0*/  FMUL R25, R25, R24 ;  /* 0x0000001819197220 */ /* 0x002fca0000400000 */
[----:B------:R1:W-:Y:S04]  /*0d00*/  STG.E desc[UR8][R10.64], R25 ;  /* 0x000000190a007986 */ /* 0x0003e8000c101908 */
[----:B------:R-:W2:Y:S01]  /*0d10*/  LDG.E R9, desc[UR8][R12.64] ;  /* 0x000000080c097981 */ /* 0x000ea2000c1e1900 */
[----:B0-----:R-:W-:Y:S01]  /*0d20*/  IADD3 R14, P1, PT, R21, R12, RZ ;  /* 0x0000000c150e7210 */ /* 0x001fe20007f3e0ff */
[----:B--2---:R-:W-:-:S04]  /*0d30*/  FADD R15, -R18, R9 ;  /* 0x00000009120f7221 */ /* 0x004fc80000000100 */
[----:B------:R-:W-:-:S04]  /*0d40*/  FFMA.SAT R9, R15, R20, 0.5 ;  /* 0x3f0000000f097423 */ /* 0x000fc80000002014 */
[----:B------:R-:W-:-:S04]  /*0d50*/  FFMA.RM R9, R9, R22, 12582913 ;  /* 0x4b40000109097423 */ /* 0x000fc80000004016 */
[----:B------:R-:W-:-:S04]  /*0d60*/  FADD R8, R9, -12583039 ;  /* 0xcb40007f09087421 */ /* 0x000fc80000000000 */
[----:B------:R-:W-:-:S04]  /*0d70*/  FFMA R8, R15, 1.4426950216293334961, -R8 ;  /* 0x3fb8aa3b0f087823 */ /* 0x000fc80000000808 */
[----:B------:R-:W-:Y:S01]  /*0d80*/  FFMA R24, R15, 1.925963033500011079e-08, R8 ;  /* 0x32a570600f187823 */ /* 0x000fe20000000008 */
[----:B------:R-:W-:Y:S02]  /*0d90*/  IADD3 R8, P0, PT, R21, R10, RZ ;  /* 0x0000000a15087210 */ /* 0x000fe40007f1e0ff */
[----:B-1----:R-:W-:Y:S01]  /*0da0*/  SHF.L.U32 R10, R9, 0x17, RZ ;  /* 0x00000017090a7819 */ /* 0x002fe200000006ff */
[----:B------:R-:W0:Y:S01]  /*0db0*/  MUFU.EX2 R27, R24 ;  /* 0x00000018001b7308 */ /* 0x000e220000000800 */
[----:B------:R-:W-:Y:S01]  /*0dc0*/  IADD3.X R15, PT, PT, RZ, R13, RZ, P1, !PT ;  /* 0x0000000dff0f7210 */ /* 0x000fe20000ffe4ff */
[----:B------:R-:W-:Y:S02]  /*0dd0*/  IMAD.X R9, RZ, RZ, R11, P0 ;  /* 0x000000ffff097224 */ /* 0x000fe400000e060b */
[----:B0-----:R-:W-:-:S05]  /*0de0*/  FMUL R13, R10, R27 ;  /* 0x0000001b0a0d7220 */ /* 0x001fca0000400000 */
[----:B------:R0:W-:Y:S04]  /*0df0*/  STG.E desc[UR8][R8.64], R13 ;  /* 0x0000000d08007986 */ /* 0x0001e8000c101908 */
[----:B------:R-:W2:Y:S01]  /*0e00*/  LDG.E R15, desc[UR8][R14.64] ;  /* 0x000000080e0f7981 */ /* 0x000ea2000c1e1900 */
[----:B------:R-:W-:Y:S02]  /*0e10*/  IMAD.IADD R16, R21, 0x1, R16 ;  /* 0x0000000115107824 */ /* 0x000fe400078e0210 */
[----:B--2---:R-:W-:-:S04]  /*0e20*/  FADD R11, -R18, R15 ;  /* 0x0000000f120b7221 */ /* 0x004fc80000000100 */
[----:B------:R-:W-:-:S04]  /*0e30*/  FFMA.SAT R27, R11, R20, 0.5 ;  /* 0x3f0000000b1b7423 */ /* 0x000fc80000002014 */
[----:B------:R-:W-:-:S04]  /*0e40*/  FFMA.RM R27, R27, R22, 12582913 ;  /* 0x4b4000011b1b7423 */ /* 0x000fc80000004016 */
[C---:B------:R-:W-:Y:S01]  /*0e50*/  FADD R10, R27.reuse, -12583039 ;  /* 0xcb40007f1b0a7421 */ /* 0x040fe20000000000 */
[----:B------:R-:W-:-:S03]  /*0e60*/  IMAD.SHL.U32 R27, R27, 0x800000, RZ ;  /* 0x008000001b1b7824 */ /* 0x000fc600078e00ff */
[----:B------:R-:W-:-:S04]  /*0e70*/  FFMA R10, R11, 1.4426950216293334961, -R10 ;  /* 0x3fb8aa3b0b0a7823 */ /* 0x000fc8000000080a */
[----:B------:R-:W-:Y:S01]  /*0e80*/  FFMA R12, R11, 1.925963033500011079e-08, R10 ;  /* 0x32a570600b0c7823 */ /* 0x000fe2000000000a */
[----:B------:R-:W-:Y:S01]  /*0e90*/  IADD3 R10, P0, PT, R21, R8, RZ ;  /* 0x00000008150a7210 */ /* 0x000fe20007f1e0ff */
[----:B0-----:R-:W-:-:S03]  /*0ea0*/  FADD R8, R23, R5 ;  /* 0x0000000517087221 */ /* 0x001fc60000000000 */
[----:B------:R-:W-:Y:S01]  /*0eb0*/  IADD3.X R11, PT, PT, RZ, R9, RZ, P0, !PT ;  /* 0x00000009ff0b7210 */ /* 0x000fe200007fe4ff */
[----:B------:R-:W0:Y:S01]  /*0ec0*/  MUFU.EX2 R12, R12 ;  /* 0x0000000c000c7308 */ /* 0x000e220000000800 */
[----:B------:R-:W-:Y:S01]  /*0ed0*/  ISETP.GE.AND P0, PT, R16, R17, PT ;  /* 0x000000111000720c */ /* 0x000fe20003f06270 */
[----:B------:R-:W-:-:S04]  /*0ee0*/  FADD R8, R8, R25 ;  /* 0x0000001908087221 */ /* 0x000fc80000000000 */
[----:B------:R-:W-:Y:S01]  /*0ef0*/  FADD R8, R8, R13 ;  /* 0x0000000d08087221 */ /* 0x000fe20000000000 */
[----:B0-----:R-:W-:-:S04]  /*0f00*/  FMUL R27, R27, R12 ;  /* 0x0000000c1b1b7220 */ /* 0x001fc80000400000 */
[----:B------:R-:W-:Y:S01]  /*0f10*/  FADD R5, R8, R27 ;  /* 0x0000001b08057221 */ /* 0x000fe20000000000 */
[----:B------:R3:W-:Y:S02]  /*0f20*/  STG.E desc[UR8][R10.64], R27 ;  /* 0x0000001b0a007986 */ /* 0x0007e4000c101908 */
[----:B------:R-:W-:Y:S05]  /*0f30*/  @!P0 BRA `(.L_x_13) ;  /* 0xfffffff800f08947 */ /* 0x000fea000383ffff */
.L_x_9:
[----:B------:R-:W-:Y:S05]  /*0f40*/  BSYNC.RECONVERGENT B0 ;  /* 0x0000000000007941 */ /* 0x000fea0003800200 */
.L_x_8:
[----:B------:R-:W-:Y:S01]  /*0f50*/  ISETP.GE.U32.AND P0, PT, R19, 0x2, PT ;  /* 0x000000021300780c */ /* 0x000fe20003f06070 */
[----:B------:R0:W-:Y:S01]  /*0f60*/  STS [R0], R5 ;  /* 0x0000000500007388 */ /* 0x0001e20000000800 */
[----:B------:R-:W-:Y:S11]  /*0f70*/  BAR.SYNC.DEFER_BLOCKING 0x0 ;  /* 0x0000000000007b1d */ /* 0x000ff60000010000 */
[----:B0-----:R-:W-:Y:S05]  /*0f80*/  @!P0 BRA `(.L_x_14) ;  /* 0x0000000000308947 */ /* 0x001fea0003800000 */
[----:B------:R-:W-:-:S07]  /*0f90*/  MOV R2, R19 ;  /* 0x0000001300027202 */ /* 0x000fce0000000f00 */
.L_x_15:
[----:B------:R-:W-:-:S04]  /*0fa0*/  SHF.R.U32.HI R7, RZ, 0x1, R2 ;  /* 0x00000001ff077819 */ /* 0x000fc80000011602 */
[----:B------:R-:W-:-:S13]  /*0fb0*/  ISETP.GE.U32.AND P0, PT, R4, R7, PT ;  /* 0x000000070400720c */ /* 0x000fda0003f06070 */
[----:B------:R-:W-:Y:S01]  /*0fc0*/  @!P0 IMAD R3, R7, 0x4, R0 ;  /* 0x0000000407038824 */ /* 0x000fe200078e0200 */
[----:B------:R-:W-:Y:S05]  /*0fd0*/  @!P0 LDS R6, [R0] ;  /* 0x0000000000068984 */ /* 0x000fea0000000800 */
[----:B------:R-:W0:Y:S02]  /*0fe0*/  @!P0 LDS R3, [R3] ;  /* 0x0000000003038984 */ /* 0x000e240000000800 */
[----:B0-----:R-:W-:-:S05]  /*0ff0*/  @!P0 FADD R5, R3, R6 ;  /* 0x0000000603058221 */ /* 0x001fca0000000000 */
[----:B------:R0:W-:Y:S01]  /*1000*/  @!P0 STS [R0], R5 ;  /* 0x0000000500008388 */ /* 0x0001e20000000800 */
[----:B------:R-:W-:Y:S01]  /*1010*/  BAR.SYNC.DEFER_BLOCKING 0x0 ;  /* 0x0000000000007b1d */ /* 0x000fe20000010000 */
[----:B------:R-:W-:Y:S02]  /*1020*/  ISETP.GT.U32.AND P0, PT, R2, 0x3, PT ;  /* 0x000000030200780c */ /* 0x000fe40003f04070 */
[----:B------:R-:W-:-:S11]  /*1030*/  MOV R2, R7 ;  /* 0x0000000700027202 */ /* 0x000fd60000000f00 */
[----:B0-----:R-:W-:Y:S05]  /*1040*/  @P0 BRA `(.L_x_15) ;  /* 0xfffffffc00d40947 */ /* 0x001fea000383ffff */
.L_x_14:
[----:B------:R-:W0:Y:S01]  /*1050*/  S2UR UR5, SR_CgaCtaId ;  /* 0x00000000000579c3 */ /* 0x000e220000008800 */
[----:B------:R-:W-:-:S07]  /*1060*/  UMOV UR4, 0x400 ;  /* 0x0000040000047882 */ /* 0x000fce0000000000 */
[----:B------:R-:W1:Y:S01]  /*1070*/  LDC R5, c[0x0][0x394] ;  /* 0x0000e500ff057b82 */ /* 0x000e620000000800 */
[----:B0-----:R-:W-:Y:S01]  /*1080*/  ULEA UR4, UR5, UR4, 0x18 ;  /* 0x0000000405047291 */ /* 0x001fe2000f8ec0ff */
[----:B-1----:R-:W-:-:S08]  /*1090*/  ISETP.GE.AND P0, PT, R4, R5, PT ;  /* 0x000000050400720c */ /* 0x002fd00003f06270 */
[----:B------:R-:W0:Y:S01]  /*10a0*/  LDS R7, [UR4] ;  /* 0x00000004ff077984 */ /* 0x000e220008000800 */
[----:B------:R-:W-:Y:S06]  /*10b0*/  BAR.SYNC.DEFER_BLOCKING 0x0 ;  /* 0x0000000000007b1d */ /* 0x000fec0000010000 */
[----:B------:R-:W-:Y:S05]  /*10c0*/  @P0 EXIT ;  /* 0x000000000000094d */ /* 0x000fea0003800000 */
[----:B------:R-:W1:Y:S01]  /*10d0*/  I2F.U32.RP R6, R19 ;  /* 0x0000001300067306 */ /* 0x000e620000209000 */
[----:B------:R-:W-:Y:S01]  /*10e0*/  IMAD.IADD R0, R4, 0x1, R19 ;  /* 0x0000000104007824 */ /* 0x000fe200078e0213 */
[----:B------:R-:W-:Y:S01]  /*10f0*/  ISETP.NE.U32.AND P2, PT, R19, RZ, PT ;  /* 0x000000ff1300720c */ /* 0x000fe20003f45070 */
[----:B------:R-:W-:Y:S03]  /*1100*/  BSSY.RECONVERGENT B0, `(.L_x_16) ;  /* 0x0000033000007945 */ /* 0x000fe60003800200 */
[CC--:B------:R-:W-:Y:S02]  /*1110*/  ISETP.GE.AND P0, PT, R0.reuse, R5.reuse, PT ;  /* 0x000000050000720c */ /* 0x0c0fe40003f06270 */
[----:B--2---:R-:W-:Y:S02]  /*1120*/  VIMNMX R9, PT, PT, R0, R5, !PT ;  /* 0x0000000500097248 */ /* 0x004fe40007fe0100 */
[----:B------:R-:W-:-:S04]  /*1130*/  SEL R17, RZ, 0x1, P0 ;  /* 0x00000001ff117807 */ /* 0x000fc80000000000 */
[----:B------:R-:W-:Y:S01]  /*1140*/  IADD3 R0, PT, PT, R9, -R0, -R17 ;  /* 0x8000000009007210 */ /* 0x000fe20007ffe811 */
[----:B-1----:R-:W1:Y:S02]  /*1150*/  MUFU.RCP R6, R6 ;  /* 0x0000000600067308 */ /* 0x002e640000001000 */
[----:B-1----:R-:W-:-:S06]  /*1160*/  VIADD R2, R6, 0xffffffe ;  /* 0x0ffffffe06027836 */ /* 0x002fcc0000000000 */
[----:B------:R1:W2:Y:S02]  /*1170*/  F2I.FTZ.U32.TRUNC.NTZ R3, R2 ;  /* 0x0000000200037305 */ /* 0x0002a4000021f000 */
[----:B-1----:R-:W-:Y:S01]  /*1180*/  HFMA2 R2, -RZ, RZ, 0, 0 ;  /* 0x00000000ff027431 */ /* 0x002fe200000001ff */
[----:B--2---:R-:W-:-:S05]  /*1190*/  IADD3 R8, PT, PT, RZ, -R3, RZ ;  /* 0x80000003ff087210 */ /* 0x004fca0007ffe0ff */
[----:B---3--:R-:W-:-:S04]  /*11a0*/  IMAD R11, R8, R19, RZ ;  /* 0x00000013080b7224 */ /* 0x008fc800078e02ff */
[----:B------:R-:W-:-:S06]  /*11b0*/  IMAD.HI.U32 R11, R3, R11, R2 ;  /* 0x0000000b030b7227 */ /* 0x000fcc00078e0002 */
[----:B------:R-:W-:-:S04]  /*11c0*/  IMAD.HI.U32 R2, R11, R0, RZ ;  /* 0x000000000b027227 */ /* 0x000fc800078e00ff */
[----:B------:R-:W-:-:S04]  /*11d0*/  IMAD.MOV R3, RZ, RZ, -R2 ;  /* 0x000000ffff037224 */ /* 0x000fc800078e0a02 */
[----:B------:R-:W-:-:S05]  /*11e0*/  IMAD R0, R19, R3, R0 ;  /* 0x0000000313007224 */ /* 0x000fca00078e0200 */
[----:B------:R-:W-:-:S13]  /*11f0*/  ISETP.GE.U32.AND P0, PT, R0, R19, PT ;  /* 0x000000130000720c */ /* 0x000fda0003f06070 */
[----:B------:R-:W-:Y:S01]  /*1200*/  @P0 IADD3 R0, PT, PT, R0, -R19, RZ ;  /* 0x8000001300000210 */ /* 0x000fe20007ffe0ff */
[----:B------:R-:W-:-:S03]  /*1210*/  @P0 VIADD R2, R2, 0x1 ;  /* 0x0000000102020836 */ /* 0x000fc60000000000 */
[----:B------:R-:W-:-:S13]  /*1220*/  ISETP.GE.U32.AND P1, PT, R0, R19, PT ;  /* 0x000000130000720c */ /* 0x000fda0003f26070 */
[----:B------:R-:W-:Y:S02]  /*1230*/  @P1 IADD3 R2, PT, PT, R2, 0x1, RZ ;  /* 0x0000000102021810 */ /* 0x000fe40007ffe0ff */
[----:B------:R-:W-:-:S05]  /*1240*/  @!P2 LOP3.LUT R2, RZ, R19, RZ, 0x33, !PT ;  /* 0x00000013ff02a212 */ /* 0x000fca00078e33ff */
[----:B------:R-:W-:-:S05]  /*1250*/  IMAD.IADD R17, R17, 0x1, R2 ;  /* 0x0000000111117824 */ /* 0x000fca00078e0202 */
[----:B------:R-:W-:-:S04]  /*1260*/  LOP3.LUT R0, R17, 0x3, RZ, 0xc0, !PT ;  /* 0x0000000311007812 */ /* 0x000fc800078ec0ff */
[----:B------:R-:W-:-:S13]  /*1270*/  ISETP.NE.AND P0, PT, R0, 0x3, PT ;  /* 0x000000030000780c */ /* 0x000fda0003f05270 */
[----:B------:R-:W-:Y:S05]  /*1280*/  @!P0 BRA `(.L_x_17) ;  /* 0x0000000000688947 */ /* 0x000fea0003800000 */
[----:B------:R-:W1:Y:S01]  /*1290*/  LDC.64 R14, c[0x0][0x388] ;  /* 0x0000e200ff0e7b82 */ /* 0x000e620000000a00 */
[----:B------:R-:W-:Y:S01]  /*12a0*/  IADD3 R0, PT, PT, R17, 0x1, RZ ;  /* 0x0000000111007810 */ /* 0x000fe20007ffe0ff */
[----:B------:R-:W-:-:S03]  /*12b0*/  IMAD R16, R5, UR7, R4 ;  /* 0x0000000705107c24 */ /* 0x000fc6000f8e0204 */
[----:B------:R-:W-:-:S05]  /*12c0*/  LOP3.LUT R0, R0, 0x3, RZ, 0xc0, !PT ;  /* 0x0000000300007812 */ /* 0x000fca00078ec0ff */
[----:B------:R-:W-:Y:S02]  /*12d0*/  IMAD R4, R0, R19, R4 ;  /* 0x0000001300047224 */ /* 0x000fe400078e0204 */
[----:B------:R-:W-:-:S07]  /*12e0*/  IMAD.MOV R13, RZ, RZ, -R0 ;  /* 0x000000ffff0d7224 */ /* 0x000fce00078e0a00 */
.L_x_20:
[----:B-12---:R-:W-:-:S05]  /*12f0*/  IMAD.WIDE R8, R16, 0x4, R14 ;  /* 0x0000000410087825 */ /* 0x006fca00078e020e */
[----:B------:R-:W2:Y:S01]  /*1300*/  LDG.E R3, desc[UR8][R8.64] ;  /* 0x0000000808037981 */ /* 0x000ea2000c1e1900 */
[----:B0-----:R-:W0:Y:S01]  /*1310*/  MUFU.RCP R0, R7 ;  /* 0x0000000700007308 */ /* 0x001e220000001000 */
[----:B------:R-:W-:Y:S01]  /*1320*/  IADD3 R13, PT, PT, R13, 0x1, RZ ;  /* 0x000000010d0d7810 */ /* 0x000fe20007ffe0ff */
[----:B------:R-:W-:Y:S03]  /*1330*/  BSSY.RECONVERGENT B1, `(.L_x_18) ;  /* 0x000000c000017945 */ /* 0x000fe60003800200 */
[----:B------:R-:W-:Y:S01]  /*1340*/  ISETP.NE.AND P2, PT, R13, RZ, PT ;  /* 0x000000ff0d00720c */ /* 0x000fe20003f45270 */
[----:B0-----:R-:W-:-:S04]  /*1350*/  FFMA R5, -R7, R0, 1 ;  /* 0x3f80000007057423 */ /* 0x001fc80000000100 */
[----:B------:R-:W-:Y:S01]  /*1360*/  FFMA R0, R0, R5, R0 ;  /* 0x0000000500007223 */ /* 0x000fe20000000000 */
[----:B--2---:R-:W0:Y:S03]  /*1370*/  FCHK P0, R3, R7 ;  /* 0x0000000703007302 */ /* 0x004e260000000000 */
[----:B------:R-:W-:-:S04]  /*1380*/  FFMA R5, R3, R0, RZ ;  /* 0x0000000003057223 */ /* 0x000fc800000000ff */
[----:B------:R-:W-:-:S04]  /*1390*/  FFMA R2, -R7, R5, R3 ;  /* 0x0000000507027223 */ /* 0x000fc80000000103 */
[----:B------:R-:W-:Y:S01]  /*13a0*/  FFMA R5, R0, R2, R5 ;  /* 0x0000000200057223 */ /* 0x000fe20000000005 */
[----:B0-----:R-:W-:Y:S06]  /*13b0*/  @!P0 BRA `(.L_x_19) ;  /* 0x00000000000c8947 */ /* 0x001fec0003800000 */
[----:B------:R-:W-:Y:S01]  /*13c0*/  IMAD.MOV.U32 R0, RZ, RZ, R7 ;  /* 0x000000ffff007224 */ /* 0x000fe200078e0007 */
[----:B------:R-:W-:-:S07]  /*13d0*/  MOV R2, 0x13f0 ;  /* 0x000013f000027802 */ /* 0x000fce0000000f00 */
[----:B------:R-:W-:Y:S05]  /*13e0*/  CALL.REL.NOINC `($__internal_0_$__cuda_sm3x_div_rn_noftz_f32_slowpath) ;  /* 0x0000000400647944 */ /* 0x000fea0003c00000 */
.L_x_19:
[----:B------:R-:W-:Y:S05]  /*13f0*/  BSYNC.RECONVERGENT B1 ;  /* 0x0000000000017941 */ /* 0x000fea0003800200 */
.L_x_18:
[----:B------:R2:W-:Y:S01]  /*1400*/  STG.E desc[UR8][R8.64], R5 ;  /* 0x0000000508007986 */ /* 0x0005e2000c101908 */
[----:B------:R-:W-:Y:S01]  /*1410*/  IADD3 R16, PT, PT, R19, R16, RZ ;  /* 0x0000001013107210 */ /* 0x000fe20007ffe0ff */
[----:B------:R-:W-:Y:S06]  /*1420*/  @P2 BRA `(.L_x_20) ;  /* 0xfffffffc00b02947 */ /* 0x000fec000383ffff */
.L_x_17:
[----:B------:R-:W-:Y:S05]  /*1430*/  BSYNC.RECONVERGENT B0 ;  /* 0x0000000000007941 */ /* 0x000fea0003800200 */
.L_x_16:
[----:B------:R-:W-:-:S13]  /*1440*/  ISETP.GE.U32.AND P0, PT, R17, 0x3, PT ;  /* 0x000000031100780c */ /* 0x000fda0003f06070 */
[----:B------:R-:W-:Y:S05]  /*1450*/  @!P0 EXIT ;  /* 0x000000000000894d */ /* 0x000fea0003800000 */
[----:B------:R-:W1:Y:S01]  /*1460*/  LDC R13, c[0x0][0x394] ;  /* 0x0000e500ff0d7b82 */ /* 0x000e620000000800 */
[----:B------:R-:W-:Y:S01]  /*1470*/  IMAD.SHL.U32 R19, R19, 0x4, RZ ;  /* 0x0000000413137824 */ /* 0x000fe200078e00ff */
[----:B------:R-:W3:Y:S06]  /*1480*/  LDCU UR4, c[0x0][0x394] ;  /* 0x00007280ff0477ac */ /* 0x000eec0008000800 */
[----:B--2---:R-:W2:Y:S02]  /*1490*/  LDC.64 R8, c[0x0][0x388] ;  /* 0x0000e200ff087b82 */ /* 0x004ea40000000a00 */
.L_x_29:
[----:B-1----:R-:W-:-:S04]  /*14a0*/  IMAD R15, R13, UR7, R4 ;  /* 0x000000070d0f7c24 */ /* 0x002fc8000f8e0204 */
[----:B--2---:R-:W-:-:S05]  /*14b0*/  IMAD.WIDE R14, R15, 0x4, R8 ;  /* 0x000000040f0e7825 */ /* 0x004fca00078e0208 */
[----:B------:R-:W2:Y:S01]  /*14c0*/  LDG.E R6, desc[UR8][R14.64] ;  /* 0x000000080e067981 */ /* 0x000ea2000c1e1900 */
[----:B0-----:R-:W0:Y:S01]  /*14d0*/  MUFU.RCP R0, R7 ;  /* 0x0000000700007308 */ /* 0x001e220000001000 */
[----:B------:R-:W-:Y:S01]  /*14e0*/  BSSY.RECONVERGENT B0, `(.L_x_21) ;  /* 0x000000d000007945 */ /* 0x000fe20003800200 */
[----:B0-----:R-:W-:-:S04]  /*14f0*/  FFMA R3, -R7, R0, 1 ;  /* 0x3f80000007037423 */ /* 0x001fc80000000100 */
[----:B------:R-:W-:Y:S02]  /*1500*/  FFMA R0, R0, R3, R0 ;  /* 0x0000000300007223 */ /* 0x000fe40000000000 */
[----:B--2---:R-:W0:Y:S02]  /*1510*/  FCHK P0, R6, R7 ;  /* 0x0000000706007302 */ /* 0x004e240000000000 */
[----:B------:R-:W-:-:S04]  /*1520*/  FFMA R2, R0, R6, RZ ;  /* 0x0000000600027223 */ /* 0x000fc800000000ff */
[----:B------:R-:W-:-:S04]  /*1530*/  FFMA R3, -R7, R2, R6 ;  /* 0x0000000207037223 */ /* 0x000fc80000000106 */
[----:B------:R-:W-:Y:S01]  /*1540*/  FFMA R3, R0, R3, R2 ;  /* 0x0000000300037223 */ /* 0x000fe20000000002 */
[----:B0-----:R-:W-:Y:S06]  /*1550*/  @!P0 BRA `(.L_x_22) ;  /* 0x0000000000148947 */ /* 0x001fec0003800000 */
[----:B------:R-:W-:Y:S01]  /*1560*/  MOV R3, R6 ;  /* 0x0000000600037202 */ /* 0x000fe20000000f00 */
[----:B------:R-:W-:Y:S01]  /*1570*/  IMAD.MOV.U32 R0, RZ, RZ, R7 ;  /* 0x000000ffff007224 */ /* 0x000fe200078e0007 */
[----:B------:R-:W-:-:S07]  /*1580*/  MOV R2, 0x15a0 ;  /* 0x000015a000027802 */ /* 0x000fce0000000f00 */
[----:B---3--:R-:W-:Y:S05]  /*1590*/  CALL.REL.NOINC `($__internal_0_$__cuda_sm3x_div_rn_noftz_f32_slowpath) ;  /* 0x0000000000f87944 */ /* 0x008fea0003c00000 */
[----:B------:R-:W-:-:S07]  /*15a0*/  MOV R3, R5 ;  /* 0x0000000500037202 */ /* 0x000fce0000000f00 */
.L_x_22:
[----:B---3--:R-:W-:Y:S05]  /*15b0*/  BSYNC.RECONVERGENT B0 ;  /* 0x0000000000007941 */ /* 0x008fea0003800200 */
.L_x_21:
[----:B------:R-:W-:Y:S01]  /*15c0*/  IADD3 R16, P0, PT, R19, R14, RZ ;  /* 0x0000000e13107210 */ /* 0x000fe20007f1e0ff */
[----:B------:R0:W-:Y:S04]  /*15d0*/  STG.E desc[UR8][R14.64], R3 ;  /* 0x000000030e007986 */ /* 0x0001e8000c101908 */
[----:B------:R-:W-:-:S05]  /*15e0*/  IMAD.X R17, RZ, RZ, R15, P0 ;  /* 0x000000ffff117224 */ /* 0x000fca00000e060f */
[----:B------:R-:W2:Y:S01]  /*15f0*/  LDG.E R6, desc[UR8][R16.64] ;  /* 0x0000000810067981 */ /* 0x000ea2000c1e1900 */
[----:B------:R-:W1:Y:S01]  /*1600*/  MUFU.RCP R0, R7 ;  /* 0x0000000700007308 */ /* 0x000e620000001000 */
[----:B------:R-:W-:Y:S01]  /*1610*/  BSSY.RECONVERGENT B0, `(.L_x_23) ;  /* 0x000000c000007945 */ /* 0x000fe20003800200 */
[----:B-1----:R-:W-:-:S04]  /*1620*/  FFMA R5, -R7, R0, 1 ;  /* 0x3f80000007057423 */ /* 0x002fc80000000100 */
[----:B------:R-:W-:Y:S02]  /*1630*/  FFMA R0, R0, R5, R0 ;  /* 0x0000000500007223 */ /* 0x000fe40000000000 */
[----:B--2---:R-:W1:Y:S02]  /*1640*/  FCHK P0, R6, R7 ;  /* 0x0000000706007302 */ /* 0x004e640000000000 */
[----:B------:R-:W-:-:S04]  /*1650*/  FFMA R2, R0, R6, RZ ;  /* 0x0000000600027223 */ /* 0x000fc800000000ff */
[----:B------:R-:W-:-:S04]  /*1660*/  FFMA R5, -R7, R2, R6 ;  /* 0x0000000207057223 */ /* 0x000fc80000000106 */
[----:B------:R-:W-:Y:S01]  /*1670*/  FFMA R5, R0, R5, R2 ;  /* 0x0000000500057223 */ /* 0x000fe20000000002 */
[----:B01----:R-:W-:Y:S06]  /*1680*/  @!P0 BRA `(.L_x_24) ;  /* 0x0000000000108947 */ /* 0x003fec0003800000 */
[----:B------:R-:W-:Y:S01]  /*1690*/  MOV R3, R6 ;  /* 0x0000000600037202 */ /* 0x000fe20000000f00 */
[----:B------:R-:W-:Y:S01]  /*16a0*/  IMAD.MOV.U32 R0, RZ, RZ, R7 ;  /* 0x000000ffff007224 */ /* 0x000fe200078e0007 */
[----:B------:R-:W-:-:S07]  /*16b0*/  MOV R2, 0x16d0 ;  /* 0x000016d000027802 */ /* 0x000fce0000000f00 */
[----:B------:R-:W-:Y:S05]  /*16c0*/  CALL.REL.NOINC `($__internal_0_$__cuda_sm3x_div_rn_noftz_f32_slowpath) ;  /* 0x0000000000ac7944 */ /* 0x000fea0003c00000 */
.L_x_24:
[----:B------:R-:W-:Y:S05]  /*16d0*/  BSYNC.RECONVERGENT B0 ;  /* 0x0000000000007941 */ /* 0x000fea0003800200 */
.L_x_23:
[----:B------:R-:W-:Y:S01]  /*16e0*/  IADD3 R14, P0, PT, R19, R16, RZ ;  /* 0x00000010130e7210 */ /* 0x000fe20007f1e0ff */
[----:B------:R0:W-:Y:S03]  /*16f0*/  STG.E desc[UR8][R16.64], R5 ;  /* 0x0000000510007986 */ /* 0x0001e6000c101908 */
[----:B------:R-:W-:-:S05]  /*1700*/  IADD3.X R15, PT, PT, RZ, R17, RZ, P0, !PT ;  /* 0x00000011ff0f7210 */ /* 0x000fca00007fe4ff */
        /* <DEDUP_REMOVED lines=10> */
[----:B------:R-:W-:Y:S01]  /*17b0*/  IMAD.MOV.U32 R3, RZ, RZ, R6 ;  /* 0x000000ffff037224 */ /* 0x000fe200078e0006 */
[----:B------:R-:W-:Y:S02]  /*17c0*/  MOV R0, R7 ;  /* 0x0000000700007202 */ /* 0x000fe40000000f00 */
[----:B------:R-:W-:-:S07]  /*17d0*/  MOV R2, 0x17f0 ;  /* 0x000017f000027802 */ /* 0x000fce0000000f00 */
[----:B------:R-:W-:Y:S05]  /*17e0*/  CALL.REL.NOINC `($__internal_0_$__cuda_sm3x_div_rn_noftz_f32_slowpath) ;  /* 0x0000000000647944 */ /* 0x000fea0003c00000 */
[----:B------:R-:W-:-:S07]  /*17f0*/  IMAD.MOV.U32 R3, RZ, RZ, R5 ;  /* 0x000000ffff037224 */ /* 0x000fce00078e0005 */
.L_x_26:
[----:B------:R-:W-:Y:S05]  /*1800*/  BSYNC.RECONVERGENT B0 ;  /* 0x0000000000007941 */ /* 0x000fea0003800200 */
.L_x_25:
        /* <DEDUP_REMOVED lines=17> */
.L_x_28:
[----:B------:R-:W-:Y:S05]  /*1920*/  BSYNC.RECONVERGENT B0 ;  /* 0x0000000000007941 */ /* 0x000fea0003800200 */
.L_x_27:
[----:B------:R4:W-:Y:S01]  /*1930*/  STG.E desc[UR8][R16.64], R5 ;  /* 0x0000000510007986 */ /* 0x0009e2000c101908 */
[----:B------:R-:W-:-:S05]  /*1940*/  IMAD.IADD R4, R19, 0x1, R4 ;  /* 0x0000000113047824 */ /* 0x000fca00078e0204 */
[----:B------:R-:W-:-:S13]  /*1950*/  ISETP.GE.AND P0, PT, R4, UR4, PT ;  /* 0x0000000404007c0c */ /* 0x000fda000bf06270 */
[----:B----4-:R-:W-:Y:S05]  /*1960*/  @!P0 BRA `(.L_x_29) ;  /* 0xfffffff800cc8947 */ /* 0x010fea000383ffff */
[----:B------:R-:W-:Y:S05]  /*1970*/  EXIT ;  /* 0x000000000000794d */ /* 0x000fea0003800000 */
        .weak           $__internal_0_$__cuda_sm3x_div_rn_noftz_f32_slowpath
        .type           $__internal_0_$__cuda_sm3x_div_rn_noftz_f32_slowpath,@function
        .size           $__internal_0_$__cuda_sm3x_div_rn_noftz_f32_slowpath,(.L_x_128 - $__internal_0_$__cuda_sm3x_div_rn_noftz_f32_slowpath)
$__internal_0_$__cuda_sm3x_div_rn_noftz_f32_slowpath:
[----:B------:R-:W-:Y:S01]  /*1980*/  SHF.R.U32.HI R5, RZ, 0x17, R0 ;  /* 0x00000017ff057819 */ /* 0x000fe20000011600 */
[----:B------:R-:W-:Y:S01]  /*1990*/  BSSY.RECONVERGENT B2, `(.L_x_30) ;  /* 0x0000062000027945 */ /* 0x000fe20003800200 */
[----:B------:R-:W-:Y:S02]  /*19a0*/  SHF.R.U32.HI R10, RZ, 0x17, R3 ;  /* 0x00000017ff0a7819 */ /* 0x000fe40000011603 */
[----:B------:R-:W-:Y:S02]  /*19b0*/  LOP3.LUT R5, R5, 0xff, RZ, 0xc0, !PT ;  /* 0x000000ff05057812 */ /* 0x000fe400078ec0ff */
[----:B------:R-:W-:Y:S02]  /*19c0*/  LOP3.LUT R10, R10, 0xff, RZ, 0xc0, !PT ;  /* 0x000000ff0a0a7812 */ /* 0x000fe400078ec0ff */
[----:B------:R-:W-:-:S03]  /*19d0*/  IADD3 R11, PT, PT, R5, -0x1, RZ ;  /* 0xffffffff050b7810 */ /* 0x000fc60007ffe0ff */
[----:B------:R-:W-:Y:S01]  /*19e0*/  VIADD R12, R10, 0xffffffff ;  /* 0xffffffff0a0c7836 */ /* 0x000fe20000000000 */
[----:B------:R-:W-:-:S04]  /*19f0*/  ISETP.GT.U32.AND P0, PT, R11, 0xfd, PT ;  /* 0x000000fd0b00780c */ /* 0x000fc80003f04070 */
[----:B------:R-:W-:-:S13]  /*1a00*/  ISETP.GT.U32.OR P0, PT, R12, 0xfd, P0 ;  /* 0x000000fd0c00780c */ /* 0x000fda0000704470 */
[----:B------:R-:W-:Y:S01]  /*1a10*/  @!P0 MOV R6, RZ ;  /* 0x000000ff00068202 */ /* 0x000fe20000000f00 */
[----:B------:R-:W-:Y:S06]  /*1a20*/  @!P0 BRA `(.L_x_31) ;  /* 0x00000000005c8947 */ /* 0x000fec0003800000 */
[----:B------:R-:W-:Y:S02]  /*1a30*/  FSETP.GTU.FTZ.AND P0, PT, |R3|, +INF , PT ;  /* 0x7f8000000300780b */ /* 0x000fe40003f1c200 */
[----:B------:R-:W-:-:S04]  /*1a40*/  FSETP.GTU.FTZ.AND P1, PT, |R0|, +INF , PT ;  /* 0x7f8000000000780b */ /* 0x000fc80003f3c200 */
[----:B------:R-:W-:-:S13]  /*1a50*/  PLOP3.LUT P0, PT, P0, P1, PT, 0xf8, 0x8f ;  /* 0x00000000008f781c */ /* 0x000fda0000703f70 */
[----:B------:R-:W-:Y:S05]  /*1a60*/  @P0 BRA `(.L_x_32) ;  /* 0x00000004004c0947 */ /* 0x000fea0003800000 */
[----:B------:R-:W-:-:S13]  /*1a70*/  LOP3.LUT P0, RZ, R0, 0x7fffffff, R3, 0xc8, !PT ;  /* 0x7fffffff00ff7812 */ /* 0x000fda000780c803 */
[----:B------:R-:W-:Y:S05]  /*1a80*/  @!P0 BRA `(.L_x_33) ;  /* 0x00000004003c8947 */ /* 0x000fea0003800000 */
[C---:B------:R-:W-:Y:S02]  /*1a90*/  FSETP.NEU.FTZ.AND P3, PT, |R3|.reuse, +INF , PT ;  /* 0x7f8000000300780b */ /* 0x040fe40003f7d200 */
[----:B------:R-:W-:Y:S02]  /*1aa0*/  FSETP.NEU.FTZ.AND P1, PT, |R0|, +INF , PT ;  /* 0x7f8000000000780b */ /* 0x000fe40003f3d200 */
[----:B------:R-:W-:-:S11]  /*1ab0*/  FSETP.NEU.FTZ.AND P0, PT, |R3|, +INF , PT ;  /* 0x7f8000000300780b */ /* 0x000fd60003f1d200 */
[----:B------:R-:W-:Y:S05]  /*1ac0*/  @!P1 BRA !P3, `(.L_x_33) ;  /* 0x00000004002c9947 */ /* 0x000fea0005800000 */
[----:B------:R-:W-:-:S04]  /*1ad0*/  LOP3.LUT P3, RZ, R3, 0x7fffffff, RZ, 0xc0, !PT ;  /* 0x7fffffff03ff7812 */ /* 0x000fc8000786c0ff */
[----:B------:R-:W-:-:S13]  /*1ae0*/  PLOP3.LUT P1, PT, P1, P3, PT, 0x2f, 0xf2 ;  /* 0x0000000000f2781c */ /* 0x000fda0000f26577 */
[----:B------:R-:W-:Y:S05]  /*1af0*/  @P1 BRA `(.L_x_34) ;  /* 0x0000000400181947 */ /* 0x000fea0003800000 */
[----:B------:R-:W-:-:S04]  /*1b00*/  LOP3.LUT P1, RZ, R0, 0x7fffffff, RZ, 0xc0, !PT ;  /* 0x7fffffff00ff7812 */ /* 0x000fc8000782c0ff */
[----:B------:R-:W-:-:S13]  /*1b10*/  PLOP3.LUT P0, PT, P0, P1, PT, 0x2f, 0xf2 ;  /* 0x0000000000f2781c */ /* 0x000fda0000702577 */
[----:B------:R-:W-:Y:S05]  /*1b20*/  @P0 BRA `(.L_x_35) ;  /* 0x0000000400000947 */ /* 0x000fea0003800000 */
[----:B------:R-:W-:Y:S02]  /*1b30*/  ISETP.GE.AND P0, PT, R12, RZ, PT ;  /* 0x000000ff0c00720c */ /* 0x000fe40003f06270 */
[----:B------:R-:W-:-:S11]  /*1b40*/  ISETP.GE.AND P1, PT, R11, RZ, PT ;  /* 0x000000ff0b00720c */ /* 0x000fd60003f26270 */
[----:B------:R-:W-:Y:S01]  /*1b50*/  @P0 IMAD.MOV.U32 R6, RZ, RZ, RZ ;  /* 0x000000ffff060224 */ /* 0x000fe200078e00ff */
[----:B------:R-:W-:Y:S01]  /*1b60*/  @!P0 MOV R6, 0xffffffc0 ;  /* 0xffffffc000068802 */ /* 0x000fe20000000f00 */
[----:B------:R-:W-:Y:S01]  /*1b70*/  @!P0 FFMA R3, R3, 1.84467440737095516160e+19, RZ ;  /* 0x5f80000003038823 */ /* 0x000fe200000000ff */
[----:B------:R-:W-:-:S03]  /*1b80*/  @!P1 FFMA R0, R0, 1.84467440737095516160e+19, RZ ;  /* 0x5f80000000009823 */ /* 0x000fc600000000ff */
[----:B------:R-:W-:-:S07]  /*1b90*/  @!P1 VIADD R6, R6, 0x40 ;  /* 0x0000004006069836 */ /* 0x000fce0000000000 */
.L_x_31:
[----:B------:R-:W-:Y:S01]  /*1ba0*/  LEA R11, R5, 0xc0800000, 0x17 ;  /* 0xc0800000050b7811 */ /* 0x000fe200078eb8ff */
[----:B------:R-:W-:Y:S01]  /*1bb0*/  VIADD R10, R10, 0xffffff81 ;  /* 0xffffff810a0a7836 */ /* 0x000fe20000000000 */
[----:B------:R-:W-:Y:S02]  /*1bc0*/  BSSY.RECONVERGENT B3, `(.L_x_36) ;  /* 0x0000035000037945 */ /* 0x000fe40003800200 */
[----:B------:R-:W-:Y:S01]  /*1bd0*/  IADD3 R18, PT, PT, -R11, R0, RZ ;  /* 0x000000000b127210 */ /* 0x000fe20007ffe1ff */
[C---:B------:R-:W-:Y:S01]  /*1be0*/  IMAD R0, R10.reuse, -0x800000, R3 ;  /* 0xff8000000a007824 */ /* 0x040fe200078e0203 */
[----:B------:R-:W-:Y:S02]  /*1bf0*/  IADD3 R5, PT, PT, R10, 0x7f, -R5 ;  /* 0x0000007f0a057810 */ /* 0x000fe40007ffe805 */
[----:B------:R-:W0:Y:S01]  /*1c00*/  MUFU.RCP R12, R18 ;  /* 0x00000012000c7308 */ /* 0x000e220000001000 */
[----:B------:R-:W-:Y:S01]  /*1c10*/  FADD.FTZ R11, -R18, -RZ ;  /* 0x800000ff120b7221 */ /* 0x000fe20000010100 */
[----:B------:R-:W-:-:S03]  /*1c20*/  IADD3 R5, PT, PT, R5, R6, RZ ;  /* 0x0000000605057210 */ /* 0x000fc60007ffe0ff */
[----:B0-----:R-:W-:-:S04]  /*1c30*/  FFMA R21, R12, R11, 1 ;  /* 0x3f8000000c157423 */ /* 0x001fc8000000000b */
[----:B------:R-:W-:-:S04]  /*1c40*/  FFMA R21, R12, R21, R12 ;  /* 0x000000150c157223 */ /* 0x000fc8000000000c */
[----:B------:R-:W-:-:S04]  /*1c50*/  FFMA R12, R0, R21, RZ ;  /* 0x00000015000c7223 */ /* 0x000fc800000000ff */
[----:B------:R-:W-:-:S04]  /*1c60*/  FFMA R3, R11, R12, R0 ;  /* 0x0000000c0b037223 */ /* 0x000fc80000000000 */
[----:B------:R-:W-:-:S04]  /*1c70*/  FFMA R12, R21, R3, R12 ;  /* 0x00000003150c7223 */ /* 0x000fc8000000000c */
[----:B------:R-:W-:-:S04]  /*1c80*/  FFMA R11, R11, R12, R0 ;  /* 0x0000000c0b0b7223 */ /* 0x000fc80000000000 */
[----:B------:R-:W-:-:S05]  /*1c90*/  FFMA R0, R21, R11, R12 ;  /* 0x0000000b15007223 */ /* 0x000fca000000000c */
[----:B------:R-:W-:-:S04]  /*1ca0*/  SHF.R.U32.HI R3, RZ, 0x17, R0 ;  /* 0x00000017ff037819 */ /* 0x000fc80000011600 */
[----:B------:R-:W-:-:S05]  /*1cb0*/  LOP3.LUT R6, R3, 0xff, RZ, 0xc0, !PT ;  /* 0x000000ff03067812 */ /* 0x000fca00078ec0ff */
[----:B------:R-:W-:-:S05]  /*1cc0*/  IMAD.IADD R3, R6, 0x1, R5 ;  /* 0x0000000106037824 */ /* 0x000fca00078e0205 */
[----:B------:R-:W-:-:S04]  /*1cd0*/  IADD3 R6, PT, PT, R3, -0x1, RZ ;  /* 0xffffffff03067810 */ /* 0x000fc80007ffe0ff */
[----:B------:R-:W-:-:S13]  /*1ce0*/  ISETP.GE.U32.AND P0, PT, R6, 0xfe, PT ;  /* 0x000000fe0600780c */ /* 0x000fda0003f06070 */
[----:B------:R-:W-:Y:S05]  /*1cf0*/  @!P0 BRA `(.L_x_37) ;  /* 0x0000000000808947 */ /* 0x000fea0003800000 */
[----:B------:R-:W-:-:S13]  /*1d00*/  ISETP.GT.AND P0, PT, R3, 0xfe, PT ;  /* 0x000000fe0300780c */ /* 0x000fda0003f04270 */
[----:B------:R-:W-:Y:S05]  /*1d10*/  @P0 BRA `(.L_x_38) ;  /* 0x00000000006c0947 */ /* 0x000fea0003800000 */
[----:B------:R-:W-:-:S13]  /*1d20*/  ISETP.GE.AND P0, PT, R3, 0x1, PT ;  /* 0x000000010300780c */ /* 0x000fda0003f06270 */
[----:B------:R-:W-:Y:S05]  /*1d30*/  @P0 BRA `(.L_x_39) ;  /* 0x0000000000740947 */ /* 0x000fea0003800000 */
[----:B------:R-:W-:Y:S02]  /*1d40*/  ISETP.GE.AND P0, PT, R3, -0x18, PT ;  /* 0xffffffe80300780c */ /* 0x000fe40003f06270 */
[----:B------:R-:W-:-:S11]  /*1d50*/  LOP3.LUT R0, R0, 0x80000000, RZ, 0xc0, !PT ;  /* 0x8000000000007812 */ /* 0x000fd600078ec0ff */
[----:B------:R-:W-:Y:S05]  /*1d60*/  @!P0 BRA `(.L_x_39) ;  /* 0x0000000000688947 */ /* 0x000fea0003800000 */
[-CC-:B------:R-:W-:Y:S01]  /*1d70*/  FFMA.RZ R5, R21, R11.reuse, R12.reuse ;  /* 0x0000000b15057223 */ /* 0x180fe2000000c00c */
[----:B------:R-:W-:Y:S02]  /*1d80*/  VIADD R10, R3, 0x20 ;  /* 0x00000020030a7836 */ /* 0x000fe40000000000 */
[CCC-:B------:R-:W-:Y:S01]  /*1d90*/  FFMA.RP R6, R21.reuse, R11.reuse, R12.reuse ;  /* 0x0000000b15067223 */ /* 0x1c0fe2000000800c */
[----:B------:R-:W-:Y:S01]  /*1da0*/  FFMA.RM R11, R21, R11, R12 ;  /* 0x0000000b150b7223 */ /* 0x000fe2000000400c */
[----:B------:R-:W-:Y:S02]  /*1db0*/  ISETP.NE.AND P3, PT, R3, RZ, PT ;  /* 0x000000ff0300720c */ /* 0x000fe40003f65270 */
[----:B------:R-:W-:Y:S02]  /*1dc0*/  LOP3.LUT R5, R5, 0x7fffff, RZ, 0xc0, !PT ;  /* 0x007fffff05057812 */ /* 0x000fe400078ec0ff */
[----:B------:R-:W-:Y:S02]  /*1dd0*/  ISETP.NE.AND P1, PT, R3, RZ, PT ;  /* 0x000000ff0300720c */ /* 0x000fe40003f25270 */
[----:B------:R-:W-:-:S02]  /*1de0*/  LOP3.LUT R5, R5, 0x800000, RZ, 0xfc, !PT ;  /* 0x0080000005057812 */ /* 0x000fc400078efcff */
[----:B------:R-:W-:Y:S02]  /*1df0*/  IADD3 R3, PT, PT, -R3, RZ, RZ ;  /* 0x000000ff03037210 */ /* 0x000fe40007ffe1ff */
[----:B------:R-:W-:Y:S02]  /*1e00*/  SHF.L.U32 R10, R5, R10, RZ ;  /* 0x0000000a050a7219 */ /* 0x000fe400000006ff */
[----:B------:R-:W-:Y:S02]  /*1e10*/  FSETP.NEU.FTZ.AND P0, PT, R6, R11, PT ;  /* 0x0000000b0600720b */ /* 0x000fe40003f1d000 */
[----:B------:R-:W-:Y:S02]  /*1e20*/  SEL R6, R3, RZ, P3 ;  /* 0x000000ff03067207 */ /* 0x000fe40001800000 */
[----:B------:R-:W-:Y:S02]  /*1e30*/  ISETP.NE.AND P1, PT, R10, RZ, P1 ;  /* 0x000000ff0a00720c */ /* 0x000fe40000f25270 */
[----:B------:R-:W-:-:S02]  /*1e40*/  SHF.R.U32.HI R6, RZ, R6, R5 ;  /* 0x00000006ff067219 */ /* 0x000fc40000011605 */
[----:B------:R-:W-:Y:S02]  /*1e50*/  PLOP3.LUT P0, PT, P0, P1, PT, 0xf8, 0x8f ;  /* 0x00000000008f781c */ /* 0x000fe40000703f70 */
[----:B------:R-:W-:Y:S02]  /*1e60*/  SHF.R.U32.HI R10, RZ, 0x1, R6 ;  /* 0x00000001ff0a7819 */ /* 0x000fe40000011606 */
[----:B------:R-:W-:-:S04]  /*1e70*/  SEL R3, RZ, 0x1, !P0 ;  /* 0x00000001ff037807 */ /* 0x000fc80004000000 */
[----:B------:R-:W-:-:S04]  /*1e80*/  LOP3.LUT R3, R3, 0x1, R10, 0xf8, !PT ;  /* 0x0000000103037812 */ /* 0x000fc800078ef80a */
[----:B------:R-:W-:-:S05]  /*1e90*/  LOP3.LUT R3, R3, R6, RZ, 0xc0, !PT ;  /* 0x0000000603037212 */ /* 0x000fca00078ec0ff */
[----:B------:R-:W-:-:S05]  /*1ea0*/  IMAD.IADD R3, R10, 0x1, R3 ;  /* 0x000000010a037824 */ /* 0x000fca00078e0203 */
[----:B------:R-:W-:Y:S01]  /*1eb0*/  LOP3.LUT R0, R3, R0, RZ, 0xfc, !PT ;  /* 0x0000000003007212 */ /* 0x000fe200078efcff */
[----:B------:R-:W-:Y:S06]  /*1ec0*/  BRA `(.L_x_39) ;  /* 0x0000000000107947 */ /* 0x000fec0003800000 */
.L_x_38:
[----:B------:R-:W-:-:S04]  /*1ed0*/  LOP3.LUT R0, R0, 0x80000000, RZ, 0xc0, !PT ;  /* 0x8000000000007812 */ /* 0x000fc800078ec0ff */
[----:B------:R-:W-:Y:S01]  /*1ee0*/  LOP3.LUT R0, R0, 0x7f800000, RZ, 0xfc, !PT ;  /* 0x7f80000000007812 */ /* 0x000fe200078efcff */
[----:B------:R-:W-:Y:S06]  /*1ef0*/  BRA `(.L_x_39) ;  /* 0x0000000000047947 */ /* 0x000fec0003800000 */
.L_x_37:
[----:B------:R-:W-:-:S07]  /*1f00*/  LEA R0, R5, R0, 0x17 ;  /* 0x0000000005007211 */ /* 0x000fce00078eb8ff */
.L_x_39:
[----:B------:R-:W-:Y:S05]  /*1f10*/  BSYNC.RECONVERGENT B3 ;  /* 0x0000000000037941 */ /* 0x000fea0003800200 */
.L_x_36:
[----:B------:R-:W-:Y:S05]  /*1f20*/  BRA `(.L_x_40) ;  /* 0x0000000000207947 */ /* 0x000fea0003800000 */
.L_x_35:
[----:B------:R-:W-:-:S04]  /*1f30*/  LOP3.LUT R0, R0, 0x80000000, R3, 0x48, !PT ;  /* 0x8000000000007812 */ /* 0x000fc800078e4803 */
[----:B------:R-:W-:Y:S01]  /*1f40*/  LOP3.LUT R0, R0, 0x7f800000, RZ, 0xfc, !PT ;  /* 0x7f80000000007812 */ /* 0x000fe200078efcff */
[----:B------:R-:W-:Y:S06]  /*1f50*/  BRA `(.L_x_40) ;  /* 0x0000000000147947 */ /* 0x000fec0003800000 */
.L_x_34:
[----:B------:R-:W-:Y:S01]  /*1f60*/  LOP3.LUT R0, R0, 0x80000000, R3, 0x48, !PT ;  /* 0x8000000000007812 */ /* 0x000fe200078e4803 */
[----:B------:R-:W-:Y:S06]  /*1f70*/  BRA `(.L_x_40) ;  /* 0x00000000000c7947 */ /* 0x000fec0003800000 */
.L_x_33:
[----:B------:R-:W0:Y:S01]  /*1f80*/  MUFU.RSQ R0, -QNAN ;  /* 0xffc0000000007908 */ /* 0x000e220000001400 */
[----:B------:R-:W-:Y:S05]  /*1f90*/  BRA `(.L_x_40) ;  /* 0x0000000000047947 */ /* 0x000fea0003800000 */
.L_x_32:
[----:B------:R-:W-:-:S07]  /*1fa0*/  FADD.FTZ R0, R3, R0 ;  /* 0x0000000003007221 */ /* 0x000fce0000010000 */
.L_x_40:
[----:B------:R-:W-:Y:S05]  /*1fb0*/  BSYNC.RECONVERGENT B2 ;  /* 0x0000000000027941 */ /* 0x000fea0003800200 */
.L_x_30:
[----:B------:R-:W-:Y:S02]  /*1fc0*/  HFMA2 R3, -RZ, RZ, 0, 0 ;  /* 0x00000000ff037431 */ /* 0x000fe400000001ff */
[----:B0-----:R-:W-:Y:S02]  /*1fd0*/  IMAD.MOV.U32 R5, RZ, RZ, R0 ;  /* 0x000000ffff057224 */ /* 0x001fe400078e0000 */
[----:B------:R-:W-:Y:S05]  /*1fe0*/  RET.REL.NODEC R2 `(_Z21gpu_softmax_optimizedPfS_ii) ;  /* 0xffffffe002047950 */ /* 0x000fea0003c3ffff */
.L_x_41:
[----:B------:R-:W-:-:S00]  /*1ff0*/  BRA `(.L_x_41) ;  /* 0xfffffffc00fc7947 */ /* 0x000fc0000383ffff */
[----:B------:R-:W-:-:S00]  /*2000*/  NOP ;  /* 0x0000000000007918 */ /* 0x000fc00000000000 */
[----:B------:R-:W-:-:S00]  /*2010*/  NOP ;  /* 0x0000000000007918 */ /* 0x000fc00000000000 */
[----:B------:R-:W-:-:S00]  /*2020*/  NOP ;  /* 0x0000000000007918 */ /* 0x000fc00000000000 */
[----:B------:R-:W-:-:S00]  /*2030*/  NOP ;  /* 0x0000000000007918 */ /* 0x000fc00000000000 */
[----:B------:R-:W-:-:S00]  /*2040*/  NOP ;  /* 0x0000000000007918 */ /* 0x000fc00000000000 */
[----:B------:R-:W-:-:S00]  /*2050*/  NOP ;  /* 0x0000000000007918 */ /* 0x000fc00000000000 */
[----:B------:R-:W-:-:S00]  /*2060*/  NOP ;  /* 0x0000000000007918 */ /* 0x000fc00000000000 */
[----:B------:R-:W-:-:S00]  /*2070*/  NOP ;  /* 0x0000000000007918 */ /* 0x000fc00000000000 */
.L_x_128:


//--------------------- .text._Z17gpu_softmax_naivePfS_ii --------------------------
	.section	.text._Z17gpu_softmax_naivePfS_ii,"ax",@progbits
	.align	128
        .global         _Z17gpu_softmax_naivePfS_ii
        .type           _Z17gpu_softmax_naivePfS_ii,@function
        .size           _Z17gpu_softmax_naivePfS_ii,(.L_x_129 - _Z17gpu_softmax_naivePfS_ii)
        .other          _Z17gpu_softmax_naivePfS_ii,@"STO_CUDA_ENTRY STV_DEFAULT"
_Z17gpu_softmax_naivePfS_ii:
.text._Z17gpu_softmax_naivePfS_ii:
[----:B------:R-:W-:Y:S01]  /*0000*/  LDC R1, c[0x0][0x37c] ;  /* 0x0000df00ff017b82 */ /* 0x000fe20000000800 */
[----:B------:R-:W0:Y:S07]  /*0010*/  S2R R3, SR_TID.X ;  /* 0x0000000000037919 */ /* 0x000e2e0000002100 */
[----:B------:R-:W0:Y:S01]  /*0020*/  S2UR UR4, SR_CTAID.X ;  /* 0x00000000000479c3 */ /* 0x000e220000002500 */
[----:B------:R-:W1:Y:S07]  /*0030*/  LDCU UR5, c[0x0][0x390] ;  /* 0x00007200ff0577ac */ /* 0x000e6e0008000800 */
[----:B------:R-:W0:Y:S02]  /*0040*/  LDC R2, c[0x0][0x360] ;  /* 0x0000d800ff027b82 */ /* 0x000e240000000800 */
[----:B0-----:R-:W-:-:S05]  /*0050*/  IMAD R2, R2, UR4, R3 ;  /* 0x0000000402027c24 */ /* 0x001fca000f8e0203 */
[----:B-1----:R-:W-:-:S13]  /*0060*/  ISETP.GE.AND P0, PT, R2, UR5, PT ;  /* 0x0000000502007c0c */ /* 0x002fda000bf06270 */
[----:B------:R-:W-:Y:S05]  /*0070*/  @P0 EXIT ;  /* 0x000000000000094d */ /* 0x000fea0003800000 */
[----:B------:R-:W0:Y:S01]  /*0080*/  LDC.64 R4, c[0x0][0x380] ;  /* 0x0000e000ff047b82 */ /* 0x000e220000000a00 */
[----:B------:R-:W1:Y:S01]  /*0090*/  LDCU UR5, c[0x0][0x394] ;  /* 0x00007280ff0577ac */ /* 0x000e620008000800 */
[----:B------:R-:W2:Y:S01]  /*00a0*/  LDCU.64 UR10, c[0x0][0x358] ;  /* 0x00006b00ff0a77ac */ /* 0x000ea20008000a00 */
[----:B-1----:R-:W-:-:S04]  /*00b0*/  IMAD R2, R2, UR5, RZ ;  /* 0x0000000502027c24 */ /* 0x002fc8000f8e02ff */
[----:B0-----:R-:W-:-:S05]  /*00c0*/  IMAD.WIDE R4, R2, 0x4, R4 ;  /* 0x0000000402047825 */ /* 0x001fca00078e0204 */
[----:B--2---:R0:W5:Y:S01]  /*00d0*/  LDG.E R0, desc[UR10][R4.64] ;  /* 0x0000000a04007981 */ /* 0x004162000c1e1900 */
[----:B------:R-:W-:-:S09]  /*00e0*/  UISETP.GE.AND UP0, UPT, UR5, 0x2, UPT ;  /* 0x000000020500788c */ /* 0x000fd2000bf06270 */
[----:B0-----:R-:W-:Y:S05]  /*00f0*/  BRA.U !UP0, `(.L_x_42) ;  /* 0x0000000508fc7547 */ /* 0x001fea000b800000 */
[----:B------:R-:W-:Y:S01]  /*0100*/  UIADD3 UR4, UPT, UPT, UR5, -0x1, URZ ;  /* 0xffffffff05047890 */ /* 0x000fe2000fffe0ff */
[----:B------:R-:W-:Y:S01]  /*0110*/  HFMA2 R3, -RZ, RZ, 0, 5.9604644775390625e-08 ;  /* 0x00000001ff037431 */ /* 0x000fe200000001ff */
[----:B------:R-:W-:Y:S02]  /*0120*/  UIADD3 UR5, UPT, UPT, UR5, -0x2, URZ ;  /* 0xfffffffe05057890 */ /* 0x000fe4000fffe0ff */
[----:B------:R-:W-:Y:S02]  /*0130*/  ULOP3.LUT UR6, UR4, 0xf, URZ, 0xc0, !UPT ;  /* 0x0000000f04067892 */ /* 0x000fe4000f8ec0ff */
[----:B------:R-:W-:-:S09]  /*0140*/  UISETP.GE.U32.AND UP0, UPT, UR5, 0xf, UPT ;  /* 0x0000000f0500788c */ /* 0x000fd2000bf06070 */
[----:B------:R-:W-:Y:S05]  /*0150*/  BRA.U !UP0, `(.L_x_43) ;  /* 0x0000000108f07547 */ /* 0x000fea000b800000 */
[----:B------:R-:W-:Y:S01]  /*0160*/  IADD3 R6, P0, PT, R4, 0x20, RZ ;  /* 0x0000002004067810 */ /* 0x000fe20007f1e0ff */
[----:B------:R-:W-:Y:S01]  /*0170*/  ULOP3.LUT UR5, UR4, 0xfffffff0, URZ, 0xc0, !UPT ;  /* 0xfffffff004057892 */ /* 0x000fe2000f8ec0ff */
[----:B------:R-:W-:Y:S02]  /*0180*/  MOV R3, RZ ;  /* 0x000000ff00037202 */ /* 0x000fe40000000f00 */
[----:B------:R-:W-:Y:S01]  /*0190*/  IADD3.X R7, PT, PT, RZ, R5, RZ, P0, !PT ;  /* 0x00000005ff077210 */ /* 0x000fe200007fe4ff */
[----:B------:R-:W-:-:S12]  /*01a0*/  UIADD3 UR5, UPT, UPT, -UR5, URZ, URZ ;  /* 0x000000ff05057290 */ /* 0x000fd8000fffe1ff */
.L_x_44:
[----:B------:R-:W2:Y:S04]  /*01b0*/  LDG.E R17, desc[UR10][R6.64+-0x1c] ;  /* 0xffffe40a06117981 */ /* 0x000ea8000c1e1900 */
[----:B------:R-:W3:Y:S04]  /*01c0*/  LDG.E R19, desc[UR10][R6.64+-0x18] ;  /* 0xffffe80a06137981 */ /* 0x000ee8000c1e1900 */
[----:B------:R-:W4:Y:S04]  /*01d0*/  LDG.E R21, desc[UR10][R6.64+-0x14] ;  /* 0xffffec0a06157981 */ /* 0x000f28000c1e1900 */
        /* <DEDUP_REMOVED lines=12> */
[----:B------:R0:W4:Y:S01]  /*02a0*/  LDG.E R8, desc[UR10][R6.64+0x20] ;  /* 0x0000200a06087981 */ /* 0x000122000c1e1900 */
[----:B------:R-:W-:Y:S01]  /*02b0*/  UIADD3 UR5, UPT, UPT, UR5, 0x10, URZ ;  /* 0x0000001005057890 */ /* 0x000fe2000fffe0ff */
[----:B------:R-:W-:-:S03]  /*02c0*/  IADD3 R3, PT, PT, R3, 0x10, RZ ;  /* 0x0000001003037810 */ /* 0x000fc60007ffe0ff */
[----:B------:R-:W-:Y:S01]  /*02d0*/  UISETP.NE.AND UP0, UPT, UR5, URZ, UPT ;  /* 0x000000ff0500728c */ /* 0x000fe2000bf05270 */
[----:B0-----:R-:W-:-:S04]  /*02e0*/  IADD3 R6, P1, PT, R6, 0x40, RZ ;  /* 0x0000004006067810 */ /* 0x001fc80007f3e0ff */
[----:B------:R-:W-:Y:S02]  /*02f0*/  IADD3.X R7, PT, PT, RZ, R7, RZ, P1, !PT ;  /* 0x00000007ff077210 */ /* 0x000fe40000ffe4ff */
[----:B--2--5:R-:W-:-:S04]  /*0300*/  FSETP.GT.AND P0, PT, R17, R0, PT ;  /* 0x000000001100720b */ /* 0x024fc80003f04000 */
[----:B------:R-:W-:-:S04]  /*0310*/  FSEL R0, R17, R0, P0 ;  /* 0x0000000011007208 */ /* 0x000fc80000000000 */
[----:B---3--:R-:W-:-:S04]  /*0320*/  FSETP.GT.AND P0, PT, R19, R0, PT ;  /* 0x000000001300720b */ /* 0x008fc80003f04000 */
[----:B------:R-:W-:-:S04]  /*0330*/  FSEL R0, R19, R0, P0 ;  /* 0x0000000013007208 */ /* 0x000fc80000000000 */
[----:B----4-:R-:W-:-:S04]  /*0340*/  FSETP.GT.AND P0, PT, R21, R0, PT ;  /* 0x000000001500720b */ /* 0x010fc80003f04000 */
[----:B------:R-:W-:-:S04]  /*0350*/  FSEL R0, R21, R0, P0 ;  /* 0x0000000015007208 */ /* 0x000fc80000000000 */
[----:B------:R-:W-:-:S04]  /*0360*/  FSETP.GT.AND P0, PT, R23, R0, PT ;  /* 0x000000001700720b */ /* 0x000fc80003f04000 */
        /* <DEDUP_REMOVED lines=24> */
[----:B------:R-:W-:Y:S01]  /*04f0*/  FSEL R0, R8, R9, P0 ;  /* 0x0000000908007208 */ /* 0x000fe20000000000 */
[----:B------:R-:W-:Y:S08]  /*0500*/  BRA.U UP0, `(.L_x_44) ;  /* 0xfffffffd00287547 */ /* 0x000ff0000b83ffff */
[----:B------:R-:W-:-:S07]  /*0510*/  IADD3 R3, PT, PT, R3, 0x1, RZ ;  /* 0x0000000103037810 */ /* 0x000fce0007ffe0ff */
.L_x_43:
[----:B------:R-:W-:-:S09]  /*0520*/  UISETP.NE.AND UP0, UPT, UR6, URZ, UPT ;  /* 0x000000ff0600728c */ /* 0x000fd2000bf05270 */
[----:B------:R-:W-:Y:S05]  /*0530*/  BRA.U !UP0, `(.L_x_42) ;  /* 0x0000000108ec7547 */ /* 0x000fea000b800000 */
[----:B------:R-:W-:Y:S02]  /*0540*/  UISETP.GE.U32.AND UP0, UPT, UR6, 0x8, UPT ;  /* 0x000000080600788c */ /* 0x000fe4000bf06070 */
[----:B------:R-:W-:-:S04]  /*0550*/  ULOP3.LUT UR5, UR4, 0x7, URZ, 0xc0, !UPT ;  /* 0x0000000704057892 */ /* 0x000fc8000f8ec0ff */
[----:B------:R-:W-:-:S03]  /*0560*/  UISETP.NE.AND UP1, UPT, UR5, URZ, UPT ;  /* 0x000000ff0500728c */ /* 0x000fc6000bf25270 */
[----:B------:R-:W-:Y:S08]  /*0570*/  BRA.U !UP0, `(.L_x_45) ;  /* 0x0000000108687547 */ /* 0x000ff0000b800000 */
[----:B------:R-:W-:-:S05]  /*0580*/  IMAD.WIDE R6, R3, 0x4, R4 ;  /* 0x0000000403067825 */ /* 0x000fca00078e0204 */
[----:B------:R-:W2:Y:S04]  /*0590*/  LDG.E R9, desc[UR10][R6.64] ;  /* 0x0000000a06097981 */ /* 0x000ea8000c1e1900 */
[----:B------:R-:W3:Y:S04]  /*05a0*/  LDG.E R11, desc[UR10][R6.64+0x4] ;  /* 0x0000040a060b7981 */ /* 0x000ee8000c1e1900 */
[----:B------:R-:W4:Y:S04]  /*05b0*/  LDG.E R13, desc[UR10][R6.64+0x8] ;  /* 0x0000080a060d7981 */ /* 0x000f28000c1e1900 */
[----:B------:R-:W4:Y:S04]  /*05c0*/  LDG.E R15, desc[UR10][R6.64+0xc] ;  /* 0x00000c0a060f7981 */ /* 0x000f28000c1e1900 */
[----:B------:R-:W4:Y:S04]  /*05d0*/  LDG.E R17, desc[UR10][R6.64+0x10] ;  /* 0x0000100a06117981 */ /* 0x000f28000c1e1900 */
[----:B------:R-:W4:Y:S04]  /*05e0*/  LDG.E R19, desc[UR10][R6.64+0x14] ;  /* 0x0000140a06137981 */ /* 0x000f28000c1e1900 */
[----:B------:R-:W4:Y:S04]  /*05f0*/  LDG.E R21, desc[UR10][R6.64+0x18] ;  /* 0x0000180a06157981 */ /* 0x000f28000c1e1900 */
[----:B------:R-:W4:Y:S01]  /*0600*/  LDG.E R23, desc[UR10][R6.64+0x1c] ;  /* 0x00001c0a06177981 */ /* 0x000f22000c1e1900 */
[----:B------:R-:W-:-:S02]  /*0610*/  IADD3 R3, PT, PT, R3, 0x8, RZ ;  /* 0x0000000803037810 */ /* 0x000fc40007ffe0ff */
        /* <DEDUP_REMOVED lines=15> */
[----:B------:R-:W-:-:S09]  /*0710*/  FSEL R0, R23, R0, P0 ;  /* 0x0000000017007208 */ /* 0x000fd20000000000 */
.L_x_45:
        /* <DEDUP_REMOVED lines=18> */
[----:B------:R-:W-:-:S09]  /*0840*/  FSEL R0, R15, R0, P0 ;  /* 0x000000000f007208 */ /* 0x000fd20000000000 */
.L_x_46:
[----:B------:R-:W-:Y:S05]  /*0850*/  BRA.U !UP1, `(.L_x_42) ;  /* 0x0000000109247547 */ /* 0x000fea000b800000 */
[----:B------:R-:W-:-:S12]  /*0860*/  UIADD3 UR4, UPT, UPT, -UR4, URZ, URZ ;  /* 0x000000ff04047290 */ /* 0x000fd8000fffe1ff */
.L_x_47:
[----:B------:R-:W-:-:S06]  /*0870*/  IMAD.WIDE R6, R3, 0x4, R4 ;  /* 0x0000000403067825 */ /* 0x000fcc00078e0204 */
[----:B------:R-:W2:Y:S01]  /*0880*/  LDG.E R7, desc[UR10][R6.64] ;  /* 0x0000000a06077981 */ /* 0x000ea2000c1e1900 */
[----:B------:R-:W-:Y:S01]  /*0890*/  UIADD3 UR4, UPT, UPT, UR4, 0x1, URZ ;  /* 0x0000000104047890 */ /* 0x000fe2000fffe0ff */
[----:B------:R-:W-:-:S03]  /*08a0*/  IADD3 R3, PT, PT, R3, 0x1, RZ ;  /* 0x0000000103037810 */ /* 0x000fc60007ffe0ff */
[----:B------:R-:W-:Y:S01]  /*08b0*/  UISETP.NE.AND UP0, UPT, UR4, URZ, UPT ;  /* 0x000000ff0400728c */ /* 0x000fe2000bf05270 */
[----:B--2--5:R-:W-:-:S04]  /*08c0*/  FSETP.GT.AND P0, PT, R7, R0, PT ;  /* 0x000000000700720b */ /* 0x024fc80003f04000 */
[----:B------:R-:W-:-:S04]  /*08d0*/  FSEL R0, R7, R0, P0 ;  /* 0x0000000007007208 */ /* 0x000fc80000000000 */
[----:B------:R-:W-:Y:S05]  /*08e0*/  BRA.U UP0, `(.L_x_47) ;  /* 0xfffffffd00e07547 */ /* 0x000fea000b83ffff */
.L_x_42:
[----:B------:R-:W0:Y:S01]  /*08f0*/  LDCU UR4, c[0x0][0x394] ;  /* 0x00007280ff0477ac */ /* 0x000e220008000800 */
[----:B------:R-:W-:Y:S01]  /*0900*/  MOV R3, RZ ;  /* 0x000000ff00037202 */ /* 0x000fe20000000f00 */
[----:B0-----:R-:W-:-:S09]  /*0910*/  UISETP.GE.AND UP0, UPT, UR4, 0x1, UPT ;  /* 0x000000010400788c */ /* 0x001fd2000bf06270 */
[----:B------:R-:W-:Y:S05]  /*0920*/  BRA.U !UP0, `(.L_x_48) ;  /* 0x0000000d08bc7547 */ /* 0x000fea000b800000 */
[----:B------:R-:W-:Y:S01]  /*0930*/  UISETP.GE.U32.AND UP1, UPT, UR4, 0x8, UPT ;  /* 0x000000080400788c */ /* 0x000fe2000bf26070 */
[----:B------:R-:W-:Y:S01]  /*0940*/  HFMA2 R3, -RZ, RZ, 0, 0 ;  /* 0x00000000ff037431 */ /* 0x000fe200000001ff */
[----:B------:R-:W-:Y:S01]  /*0950*/  ULOP3.LUT UR8, UR4, 0x7, URZ, 0xc0, !UPT ;  /* 0x0000000704087892 */ /* 0x000fe2000f8ec0ff */
[----:B------:R-:W-:-:S03]  /*0960*/  MOV R11, RZ ;  /* 0x000000ff000b7202 */ /* 0x000fc60000000f00 */
[----:B------:R-:W-:-:S03]  /*0970*/  UISETP.NE.AND UP0, UPT, UR8, URZ, UPT ;  /* 0x000000ff0800728c */ /* 0x000fc6000bf05270 */
[----:B------:R-:W-:Y:S08]  /*0980*/  BRA.U !UP1, `(.L_x_49) ;  /* 0x0000000509d47547 */ /* 0x000ff0000b800000 */
[----:B------:R-:W0:Y:S01]  /*0990*/  LDCU.64 UR6, c[0x0][0x388] ;  /* 0x00007100ff0677ac */ /* 0x000e220008000a00 */
[----:B------:R-:W-:Y:S02]  /*09a0*/  IADD3 R6, P0, PT, R4, 0x10, RZ ;  /* 0x0000001004067810 */ /* 0x000fe40007f1e0ff */
[----:B------:R-:W-:Y:S01]  /*09b0*/  MOV R3, RZ ;  /* 0x000000ff00037202 */ /* 0x000fe20000000f00 */
[----:B------:R-:W-:Y:S01]  /*09c0*/  ULOP3.LUT UR4, UR4, 0x7ffffff8, URZ, 0xc0, !UPT ;  /* 0x7ffffff804047892 */ /* 0x000fe2000f8ec0ff */
[----:B------:R-:W-:Y:S02]  /*09d0*/  MOV R10, R2 ;  /* 0x00000002000a7202 */ /* 0x000fe40000000f00 */
[----:B------:R-:W-:Y:S01]  /*09e0*/  IADD3.X R7, PT, PT, RZ, R5, RZ, P0, !PT ;  /* 0x00000005ff077210 */ /* 0x000fe200007fe4ff */
[----:B------:R-:W-:Y:S02]  /*09f0*/  UIADD3 UR9, UPT, UPT, -UR4, URZ, URZ ;  /* 0x000000ff04097290 */ /* 0x000fe4000fffe1ff */
[----:B------:R-:W-:Y:S01]  /*0a00*/  MOV R11, UR4 ;  /* 0x00000004000b7c02 */ /* 0x000fe20008000f00 */
[----:B0-----:R-:W-:-:S04]  /*0a10*/  UIADD3 UR5, UP1, UPT, UR6, 0x10, URZ ;  /* 0x0000001006057890 */ /* 0x001fc8000ff3e0ff */
[----:B------:R-:W-:-:S12]  /*0a20*/  UIADD3.X UR6, UPT, UPT, URZ, UR7, URZ, UP1, !UPT ;  /* 0x00000007ff067290 */ /* 0x000fd80008ffe4ff */
.L_x_50:
[----:B-1----:R-:W2:Y:S01]  /*0a30*/  LDG.E R9, desc[UR10][R6.64+-0x10] ;  /* 0xfffff00a06097981 */ /* 0x002ea2000c1e1900 */
[----:B------:R-:W-:Y:S01]  /*0a40*/  HFMA2 R12, -RZ, RZ, 0.96630859375, -0.0022525787353515625 ;  /* 0x3bbb989dff0c7431 */ /* 0x000fe200000001ff */
[----:B------:R-:W-:Y:S01]  /*0a50*/  MOV R13, 0x437c0000 ;  /* 0x437c0000000d7802 */ /* 0x000fe20000000f00 */
[----:B--2--5:R-:W-:-:S04]  /*0a60*/  FADD R9, R9, -R0 ;  /* 0x8000000009097221 */ /* 0x024fc80000000000 */
[----:B------:R-:W-:-:S04]  /*0a70*/  FFMA.SAT R8, R9, R12, 0.5 ;  /* 0x3f00000009087423 */ /* 0x000fc8000000200c */
[----:B------:R-:W-:-:S04]  /*0a80*/  FFMA.RM R14, R8, R13, 12582913 ;  /* 0x4b400001080e7423 */ /* 0x000fc8000000400d */
[C---:B------:R-:W-:Y:S01]  /*0a90*/  FADD R8, R14.reuse, -12583039 ;  /* 0xcb40007f0e087421 */ /* 0x040fe20000000000 */
[----:B------:R-:W-:-:S03]  /*0aa0*/  SHF.L.U32 R14, R14, 0x17, RZ ;  /* 0x000000170e0e7819 */ /* 0x000fc600000006ff */
[----:B------:R-:W-:-:S04]  /*0ab0*/  FFMA R8, R9, 1.4426950216293334961, -R8 ;  /* 0x3fb8aa3b09087823 */ /* 0x000fc80000000808 */
[----:B------:R-:W-:Y:S01]  /*0ac0*/  FFMA R15, R9, 1.925963033500011079e-08, R8 ;  /* 0x32a57060090f7823 */ /* 0x000fe20000000008 */
[----:B------:R-:W-:Y:S02]  /*0ad0*/  MOV R8, UR5 ;  /* 0x0000000500087c02 */ /* 0x000fe40008000f00 */
[----:B------:R-:W-:-:S03]  /*0ae0*/  MOV R9, UR6 ;  /* 0x0000000600097c02 */ /* 0x000fc60008000f00 */
[----:B------:R-:W0:Y:S01]  /*0af0*/  MUFU.EX2 R15, R15 ;  /* 0x0000000f000f7308 */ /* 0x000e220000000800 */
[----:B------:R-:W-:-:S04]  /*0b00*/  IMAD.WIDE R8, R10, 0x4, R8 ;  /* 0x000000040a087825 */ /* 0x000fc800078e0208 */
[----:B0-----:R-:W-:-:S05]  /*0b10*/  FMUL R14, R14, R15 ;  /* 0x0000000f0e0e7220 */ /* 0x001fca0000400000 */
[----:B------:R0:W-:Y:S04]  /*0b20*/  STG.E desc[UR10][R8.64+-0x10], R14 ;  /* 0xfffff00e08007986 */ /* 0x0001e8000c10190a */
[----:B------:R-:W2:Y:S02]  /*0b30*/  LDG.E R17, desc[UR10][R6.64+-0xc] ;  /* 0xfffff40a06117981 */ /* 0x000ea4000c1e1900 */
[----:B--2---:R-:W-:-:S04]  /*0b40*/  FADD R17, R17, -R0 ;  /* 0x8000000011117221 */ /* 0x004fc80000000000 */
[----:B------:R-:W-:-:S04]  /*0b50*/  FFMA.SAT R16, R17, R12, 0.5 ;  /* 0x3f00000011107423 */ /* 0x000fc8000000200c */
[----:B------:R-:W-:-:S04]  /*0b60*/  FFMA.RM R16, R16, R13, 12582913 ;  /* 0x4b40000110107423 */ /* 0x000fc8000000400d */
[C---:B------:R-:W-:Y:S01]  /*0b70*/  FADD R18, R16.reuse, -12583039 ;  /* 0xcb40007f10127421 */ /* 0x040fe20000000000 */
[----:B------:R-:W-:-:S03]  /*0b80*/  SHF.L.U32 R15, R16, 0x17, RZ ;  /* 0x00000017100f7819 */ /* 0x000fc600000006ff */
[----:B------:R-:W-:-:S04]  /*0b90*/  FFMA R18, R17, 1.4426950216293334961, -R18 ;  /* 0x3fb8aa3b11127823 */ /* 0x000fc80000000812 */
[----:B------:R-:W-:-:S06]  /*0ba0*/  FFMA R18, R17, 1.925963033500011079e-08, R18 ;  /* 0x32a5706011127823 */ /* 0x000fcc0000000012 */
[----:B------:R-:W1:Y:S02]  /*0bb0*/  MUFU.EX2 R18, R18 ;  /* 0x0000001200127308 */ /* 0x000e640000000800 */
[----:B-1----:R-:W-:-:S05]  /*0bc0*/  FMUL R15, R15, R18 ;  /* 0x000000120f0f7220 */ /* 0x002fca0000400000 */
[----:B------:R1:W-:Y:S04]  /*0bd0*/  STG.E desc[UR10][R8.64+-0xc], R15 ;  /* 0xfffff40f08007986 */ /* 0x0003e8000c10190a */
[----:B------:R-:W2:Y:S02]  /*0be0*/  LDG.E R17, desc[UR10][R6.64+-0x8] ;  /* 0xfffff80a06117981 */ /* 0x000ea4000c1e1900 */
[----:B--2---:R-:W-:-:S04]  /*0bf0*/  FADD R17, R17, -R0 ;  /* 0x8000000011117221 */ /* 0x004fc80000000000 */
[----:B------:R-:W-:-:S04]  /*0c00*/  FFMA.SAT R16, R17, R12, 0.5 ;  /* 0x3f00000011107423 */ /* 0x000fc8000000200c */
[----:B------:R-:W-:-:S04]  /*0c10*/  FFMA.RM R16, R16, R13, 12582913 ;  /* 0x4b40000110107423 */ /* 0x000fc8000000400d */
[----:B------:R-:W-:-:S04]  /*0c20*/  FADD R20, R16, -12583039 ;  /* 0xcb40007f10147421 */ /* 0x000fc80000000000 */
[----:B------:R-:W-:-:S04]  /*0c30*/  FFMA R20, R17, 1.4426950216293334961, -R20 ;  /* 0x3fb8aa3b11147823 */ /* 0x000fc80000000814 */
[----:B------:R-:W-:Y:S01]  /*0c40*/  FFMA R20, R17, 1.925963033500011079e-08, R20 ;  /* 0x32a5706011147823 */ /* 0x000fe20000000014 */
[----:B------:R-:W-:-:S05]  /*0c50*/  SHF.L.U32 R17, R16, 0x17, RZ ;  /* 0x0000001710117819 */ /* 0x000fca00000006ff */
[----:B------:R-:W2:Y:S02]  /*0c60*/  MUFU.EX2 R20, R20 ;  /* 0x0000001400147308 */ /* 0x000ea40000000800 */
[----:B--2---:R-:W-:-:S05]  /*0c70*/  FMUL R17, R17, R20 ;  /* 0x0000001411117220 */ /* 0x004fca0000400000 */
        /* <DEDUP_REMOVED lines=45> */
[----:B------:R2:W3:Y:S01]  /*0f50*/  LDG.E R27, desc[UR10][R6.64+0xc] ;  /* 0x00000c0a061b7981 */ /* 0x0004e2000c1e1900 */
[----:B0-----:R-:W-:Y:S01]  /*0f60*/  FADD R14, R14, R3 ;  /* 0x000000030e0e7221 */ /* 0x001fe20000000000 */
[----:B------:R-:W-:Y:S01]  /*0f70*/  UIADD3 UR9, UPT, UPT, UR9, 0x8, URZ ;  /* 0x0000000809097890 */ /* 0x000fe2000fffe0ff */
[----:B------:R-:W-:Y:S02]  /*0f80*/  IADD3 R10, PT, PT, R10, 0x8, RZ ;  /* 0x000000080a0a7810 */ /* 0x000fe40007ffe0ff */
[----:B------:R-:W-:Y:S01]  /*0f90*/  FADD R14, R14, R15 ;  /* 0x0000000f0e0e7221 */ /* 0x000fe20000000000 */
[----:B------:R-:W-:-:S03]  /*0fa0*/  UISETP.NE.AND UP1, UPT, UR9, URZ, UPT ;  /* 0x000000ff0900728c */ /* 0x000fc6000bf25270 */
[----:B------:R-:W-:Y:S01]  /*0fb0*/  FADD R14, R14, R17 ;  /* 0x000000110e0e7221 */ /* 0x000fe20000000000 */
[----:B--2---:R-:W-:-:S03]  /*0fc0*/  IADD3 R6, P0, PT, R6, 0x20, RZ ;  /* 0x0000002006067810 */ /* 0x004fc60007f1e0ff */
[----:B------:R-:W-:Y:S01]  /*0fd0*/  FADD R14, R14, R19 ;  /* 0x000000130e0e7221 */ /* 0x000fe20000000000 */
[----:B------:R-:W-:-:S03]  /*0fe0*/  IADD3.X R7, PT, PT, RZ, R7, RZ, P0, !PT ;  /* 0x00000007ff077210 */ /* 0x000fc600007fe4ff */
[----:B------:R-:W-:-:S04]  /*0ff0*/  FADD R14, R14, R21 ;  /* 0x000000150e0e7221 */ /* 0x000fc80000000000 */
[----:B------:R-:W-:-:S04]  /*1000*/  FADD R14, R14, R23 ;  /* 0x000000170e0e7221 */ /* 0x000fc80000000000 */
[----:B------:R-:W-:Y:S01]  /*1010*/  FADD R14, R14, R25 ;  /* 0x000000190e0e7221 */ /* 0x000fe20000000000 */
[----:B---3--:R-:W-:-:S04]  /*1020*/  FADD R27, R27, -R0 ;  /* 0x800000001b1b7221 */ /* 0x008fc80000000000 */
[----:B------:R-:W-:-:S04]  /*1030*/  FFMA.SAT R12, R27, R12, 0.5 ;  /* 0x3f0000001b0c7423 */ /* 0x000fc8000000200c */
        /* <DEDUP_REMOVED lines=9> */
[----:B------:R-:W-:Y:S05]  /*10d0*/  BRA.U UP1, `(.L_x_50) ;  /* 0xfffffff901547547 */ /* 0x000fea000b83ffff */
.L_x_49:
[----:B------:R-:W-:Y:S05]  /*10e0*/  BRA.U !UP0, `(.L_x_48) ;  /* 0x0000000508cc7547 */ /* 0x000fea000b800000 */
[----:B------:R-:W0:Y:S01]  /*10f0*/  LDCU UR4, c[0x0][0x394] ;  /* 0x00007280ff0477ac */ /* 0x000e220008000800 */
[----:B------:R-:W-:Y:S02]  /*1100*/  UISETP.GE.U32.AND UP0, UPT, UR8, 0x4, UPT ;  /* 0x000000040800788c */ /* 0x000fe4000bf06070 */
[----:B0-----:R-:W-:-:S04]  /*1110*/  ULOP3.LUT UR5, UR4, 0x3, URZ, 0xc0, !UPT ;  /* 0x0000000304057892 */ /* 0x001fc8000f8ec0ff */
[----:B------:R-:W-:-:S03]  /*1120*/  UISETP.NE.AND UP1, UPT, UR5, URZ, UPT ;  /* 0x000000ff0500728c */ /* 0x000fc6000bf25270 */
[----:B------:R-:W-:Y:S08]  /*1130*/  BRA.U !UP0, `(.L_x_51) ;  /* 0x0000000108dc7547 */ /* 0x000ff0000b800000 */
[----:B------:R-:W-:-:S05]  /*1140*/  IMAD.WIDE.U32 R6, R11, 0x4, R4 ;  /* 0x000000040b067825 */ /* 0x000fca00078e0004 */
[----:B-1----:R-:W2:Y:S01]  /*1150*/  LDG.E R9, desc[UR10][R6.64] ;  /* 0x0000000a06097981 */ /* 0x002ea2000c1e1900 */
[----:B------:R-:W-:Y:S01]  /*1160*/  HFMA2 R10, -RZ, RZ, 0.96630859375, -0.0022525787353515625 ;  /* 0x3bbb989dff0a7431 */ /* 0x000fe200000001ff */
[----:B------:R-:W-:Y:S01]  /*1170*/  MOV R12, 0x437c0000 ;  /* 0x437c0000000c7802 */ /* 0x000fe20000000f00 */
[----:B--2--5:R-:W-:-:S04]  /*1180*/  FADD R13, R9, -R0 ;  /* 0x80000000090d7221 */ /* 0x024fc80000000000 */
[----:B------:R-:W-:-:S04]  /*1190*/  FFMA.SAT R9, R13, R10, 0.5 ;  /* 0x3f0000000d097423 */ /* 0x000fc8000000200a */
[----:B------:R-:W-:Y:S02]  /*11a0*/  FFMA.RM R14, R9, R12, 12582913 ;  /* 0x4b400001090e7423 */ /* 0x000fe4000000400c */
[----:B------:R-:W0:Y:S02]  /*11b0*/  LDC.64 R8, c[0x0][0x388] ;  /* 0x0000e200ff087b82 */ /* 0x000e240000000a00 */
[C---:B------:R-:W-:Y:S01]  /*11c0*/  FADD R16, R14.reuse, -12583039 ;  /* 0xcb40007f0e107421 */ /* 0x040fe20000000000 */
[----:B------:R-:W-:-:S03]  /*11d0*/  SHF.L.U32 R14, R14, 0x17, RZ ;  /* 0x000000170e0e7819 */ /* 0x000fc600000006ff */
[----:B------:R-:W-:-:S04]  /*11e0*/  FFMA R16, R13, 1.4426950216293334961, -R16 ;  /* 0x3fb8aa3b0d107823 */ /* 0x000fc80000000810 */
[----:B------:R-:W-:Y:S01]  /*11f0*/  FFMA R16, R13, 1.925963033500011079e-08, R16 ;  /* 0x32a570600d107823 */ /* 0x000fe20000000010 */
[----:B------:R-:W-:-:S03]  /*1200*/  IADD3 R13, PT, PT, R2, R11, RZ ;  /* 0x0000000b020d7210 */ /* 0x000fc60007ffe0ff */
[----:B------:R-:W1:Y:S02]  /*1210*/  MUFU.EX2 R15, R16 ;  /* 0x00000010000f7308 */ /* 0x000e640000000800 */
[----:B0-----:R-:W-:-:S04]  /*1220*/  IMAD.WIDE R8, R13, 0x4, R8 ;  /* 0x000000040d087825 */ /* 0x001fc800078e0208 */
        /* <DEDUP_REMOVED lines=10> */
[----:B------:R-:W1:Y:S02]  /*12d0*/  MUFU.EX2 R14, R14 ;  /* 0x0000000e000e7308 */ /* 0x000e640000000800 */
[----:B-1----:R-:W-:-:S05]  /*12e0*/  FMUL R15, R15, R14 ;  /* 0x0000000e0f0f7220 */ /* 0x002fca0000400000 */
        /* <DEDUP_REMOVED lines=12> */
[----:B------:R1:W2:Y:S01]  /*13b0*/  LDG.E R7, desc[UR10][R6.64+0xc] ;  /* 0x00000c0a06077981 */ /* 0x0002a2000c1e1900 */
[----:B------:R-:W-:Y:S01]  /*13c0*/  IADD3 R11, PT, PT, R11, 0x4, RZ ;  /* 0x000000040b0b7810 */ /* 0x000fe20007ffe0ff */
[----:B-1----:R-:W-:-:S04]  /*13d0*/  FADD R6, R3, R13 ;  /* 0x0000000d03067221 */ /* 0x002fc80000000000 */
[----:B------:R-:W-:-:S04]  /*13e0*/  FADD R6, R6, R15 ;  /* 0x0000000f06067221 */ /* 0x000fc80000000000 */
[----:B------:R-:W-:Y:S01]  /*13f0*/  FADD R6, R6, R19 ;  /* 0x0000001306067221 */ /* 0x000fe20000000000 */
        /* <DEDUP_REMOVED lines=8> */
[----:B-1----:R-:W-:-:S04]  /*1480*/  FMUL R21, R21, R10 ;  /* 0x0000000a15157220 */ /* 0x002fc80000400000 */
[----:B------:R-:W-:Y:S01]  /*1490*/  FADD R3, R6, R21 ;  /* 0x0000001506037221 */ /* 0x000fe20000000000 */
[----:B------:R0:W-:Y:S06]  /*14a0*/  STG.E desc[UR10][R8.64+0xc], R21 ;  /* 0x00000c1508007986 */ /* 0x0001ec000c10190a */
.L_x_51:
[----:B------:R-:W-:Y:S05]  /*14b0*/  BRA.U !UP1, `(.L_x_48) ;  /* 0x0000000109d87547 */ /* 0x000fea000b800000 */
[----:B------:R-:W-:Y:S02]  /*14c0*/  UISETP.NE.AND UP0, UPT, UR5, 0x1, UPT ;  /* 0x000000010500788c */ /* 0x000fe4000bf05270 */
[----:B------:R-:W-:-:S04]  /*14d0*/  ULOP3.LUT UR4, UR4, 0x1, URZ, 0xc0, !UPT ;  /* 0x0000000104047892 */ /* 0x000fc8000f8ec0ff */
[----:B------:R-:W-:-:S03]  /*14e0*/  UISETP.NE.U32.AND UP1, UPT, UR4, 0x1, UPT ;  /* 0x000000010400788c */ /* 0x000fc6000bf25070 */
[----:B------:R-:W-:Y:S08]  /*14f0*/  BRA.U !UP0, `(.L_x_52) ;  /* 0x00000001087c7547 */ /* 0x000ff0000b800000 */
[----:B------:R-:W-:-:S05]  /*1500*/  IMAD.WIDE.U32 R6, R11, 0x4, R4 ;  /* 0x000000040b067825 */ /* 0x000fca00078e0004 */
[----:B01----:R-:W2:Y:S01]  /*1510*/  LDG.E R9, desc[UR10][R6.64] ;  /* 0x0000000a06097981 */ /* 0x003ea2000c1e1900 */
[----:B------:R-:W-:Y:S01]  /*1520*/  HFMA2 R17, -RZ, RZ, 0.96630859375, -0.0022525787353515625 ;  /* 0x3bbb989dff117431 */ /* 0x000fe200000001ff */
[----:B------:R-:W-:Y:S02]  /*1530*/  MOV R19, 0x437c0000 ;  /* 0x437c000000137802 */ /* 0x000fe40000000f00 */
[----:B------:R-:W-:Y:S01]  /*1540*/  IADD3 R15, PT, PT, R2, R11, RZ ;  /* 0x0000000b020f7210 */ /* 0x000fe20007ffe0ff */
[----:B--2--5:R-:W-:-:S04]  /*1550*/  FADD R10, R9, -R0 ;  /* 0x80000000090a7221 */ /* 0x024fc80000000000 */
[----:B------:R-:W-:-:S04]  /*1560*/  FFMA.SAT R8, R10, R17, 0.5 ;  /* 0x3f0000000a087423 */ /* 0x000fc80000002011 */
[----:B------:R-:W-:Y:S02]  /*1570*/  FFMA.RM R12, R8, R19, 12582913 ;  /* 0x4b400001080c7423 */ /* 0x000fe40000004013 */
[----:B------:R-:W0:Y:S02]  /*1580*/  LDC.64 R8, c[0x0][0x388] ;  /* 0x0000e200ff087b82 */ /* 0x000e240000000a00 */
[C---:B------:R-:W-:Y:S01]  /*1590*/  FADD R13, R12.reuse, -12583039 ;  /* 0xcb40007f0c0d7421 */ /* 0x040fe20000000000 */
[----:B------:R-:W-:-:S03]  /*15a0*/  SHF.L.U32 R12, R12, 0x17, RZ ;  /* 0x000000170c0c7819 */ /* 0x000fc600000006ff */
[----:B------:R-:W-:-:S04]  /*15b0*/  FFMA R13, R10, 1.4426950216293334961, -R13 ;  /* 0x3fb8aa3b0a0d7823 */ /* 0x000fc8000000080d */
[----:B------:R-:W-:-:S06]  /*15c0*/  FFMA R13, R10, 1.925963033500011079e-08, R13 ;  /* 0x32a570600a0d7823 */ /* 0x000fcc000000000d */
[----:B------:R-:W1:Y:S01]  /*15d0*/  MUFU.EX2 R13, R13 ;  /* 0x0000000d000d7308 */ /* 0x000e620000000800 */
[----:B0-----:R-:W-:-:S04]  /*15e0*/  IMAD.WIDE R8, R15, 0x4, R8 ;  /* 0x000000040f087825 */ /* 0x001fc800078e0208 */
[----:B-1----:R-:W-:-:S05]  /*15f0*/  FMUL R12, R12, R13 ;  /* 0x0000000d0c0c7220 */ /* 0x002fca0000400000 */
[----:B------:R2:W-:Y:S04]  /*1600*/  STG.E desc[UR10][R8.64], R12 ;  /* 0x0000000c08007986 */ /* 0x0005e8000c10190a */
[----:B------:R-:W3:Y:S01]  /*1610*/  LDG.E R7, desc[UR10][R6.64+0x4] ;  /* 0x0000040a06077981 */ /* 0x000ee2000c1e1900 */
[----:B------:R-:W-:Y:S01]  /*1620*/  FADD R3, R3, R12 ;  /* 0x0000000c03037221 */ /* 0x000fe20000000000 */
[----:B------:R-:W-:Y:S01]  /*1630*/  IADD3 R11, PT, PT, R11, 0x2, RZ ;  /* 0x000000020b0b7810 */ /* 0x000fe20007ffe0ff */
[----:B---3--:R-:W-:-:S04]  /*1640*/  FADD R10, R7, -R0 ;  /* 0x80000000070a7221 */ /* 0x008fc80000000000 */
[----:B------:R-:W-:-:S04]  /*1650*/  FFMA.SAT R14, R10, R17, 0.5 ;  /* 0x3f0000000a0e7423 */ /* 0x000fc80000002011 */
[----:B------:R-:W-:-:S04]  /*1660*/  FFMA.RM R14, R14, R19, 12582913 ;  /* 0x4b4000010e0e7423 */ /* 0x000fc80000004013 */
[C---:B------:R-:W-:Y:S01]  /*1670*/  FADD R15, R14.reuse, -12583039 ;  /* 0xcb40007f0e0f7421 */ /* 0x040fe20000000000 */
[----:B------:R-:W-:-:S03]  /*1680*/  SHF.L.U32 R14, R14, 0x17, RZ ;  /* 0x000000170e0e7819 */ /* 0x000fc600000006ff */
[----:B------:R-:W-:-:S04]  /*1690*/  FFMA R15, R10, 1.4426950216293334961, -R15 ;  /* 0x3fb8aa3b0a0f7823 */ /* 0x000fc8000000080f */
[----:B------:R-:W-:-:S06]  /*16a0*/  FFMA R15, R10, 1.925963033500011079e-08, R15 ;  /* 0x32a570600a0f7823 */ /* 0x000fcc000000000f */
[----:B------:R-:W0:Y:S02]  /*16b0*/  MUFU.EX2 R15, R15 ;  /* 0x0000000f000f7308 */ /* 0x000e240000000800 */
[----:B0-----:R-:W-:-:S04]  /*16c0*/  FMUL R14, R14, R15 ;  /* 0x0000000f0e0e7220 */ /* 0x001fc80000400000 */
[----:B------:R-:W-:Y:S01]  /*16d0*/  FADD R3, R3, R14 ;  /* 0x0000000e03037221 */ /* 0x000fe20000000000 */
[----:B------:R2:W-:Y:S06]  /*16e0*/  STG.E desc[UR10][R8.64+0x4], R14 ;  /* 0x0000040e08007986 */ /* 0x0005ec000c10190a */
.L_x_52:
[----:B------:R-:W-:Y:S05]  /*16f0*/  BRA.U UP1, `(.L_x_48) ;  /* 0x0000000101487547 */ /* 0x000fea000b800000 */
[----:B------:R-:W-:-:S06]  /*1700*/  IMAD.WIDE.U32 R4, R11, 0x4, R4 ;  /* 0x000000040b047825 */ /* 0x000fcc00078e0004 */
[----:B------:R-:W3:Y:S01]  /*1710*/  LDG.E R5, desc[UR10][R4.64] ;  /* 0x0000000a04057981 */ /* 0x000ee2000c1e1900 */
[----:B------:R-:W-:Y:S01]  /*1720*/  HFMA2 R7, -RZ, RZ, 0.96630859375, -0.0022525787353515625 ;  /* 0x3bbb989dff077431 */ /* 0x000fe200000001ff */
[----:B012---:R-:W-:Y:S01]  /*1730*/  MOV R9, 0x437c0000 ;  /* 0x437c000000097802 */ /* 0x007fe20000000f00 */
[----:B---3-5:R-:W-:Y:S01]  /*1740*/  FADD R0, R5, -R0 ;  /* 0x8000000005007221 */ /* 0x028fe20000000000 */
[----:B------:R-:W-:-:S03]  /*1750*/  IADD3 R5, PT, PT, R2, R11, RZ ;  /* 0x0000000b02057210 */ /* 0x000fc60007ffe0ff */
        /* <DEDUP_REMOVED lines=9> */
[----:B-1----:R-:W-:-:S04]  /*17f0*/  FMUL R8, R8, R9 ;  /* 0x0000000908087220 */ /* 0x002fc80000400000 */
[----:B------:R-:W-:Y:S01]  /*1800*/  FADD R3, R3, R8 ;  /* 0x0000000803037221 */ /* 0x000fe20000000000 */
[----:B------:R3:W-:Y:S06]  /*1810*/  STG.E desc[UR10][R4.64], R8 ;  /* 0x0000000804007986 */ /* 0x0007ec000c10190a */
.L_x_48:
[----:B-----5:R-:W4:Y:S02]  /*1820*/  LDC R0, c[0x0][0x394] ;  /* 0x0000e500ff007b82 */ /* 0x020f240000000800 */
[----:B----4-:R-:W-:-:S13]  /*1830*/  ISETP.GE.AND P0, PT, R0, 0x1, PT ;  /* 0x000000010000780c */ /* 0x010fda0003f06270 */
[----:B------:R-:W-:Y:S05]  /*1840*/  @!P0 EXIT ;  /* 0x000000000000894d */ /* 0x000fea0003800000 */
[C---:B------:R-:W-:Y:S01]  /*1850*/  ISETP.GE.U32.AND P0, PT, R0.reuse, 0x10, PT ;  /* 0x000000100000780c */ /* 0x040fe20003f06070 */
[----:B------:R-:W-:Y:S01]  /*1860*/  HFMA2 R7, -RZ, RZ, 0, 0 ;  /* 0x00000000ff077431 */ /* 0x000fe200000001ff */
[----:B------:R-:W-:-:S11]  /*1870*/  LOP3.LUT R11, R0, 0xf, RZ, 0xc0, !PT ;  /* 0x0000000f000b7812 */ /* 0x000fd600078ec0ff */
[----:B------:R-:W-:Y:S05]  /*1880*/  @!P0 BRA `(.L_x_53) ;  /* 0x0000001000108947 */ /* 0x000fea0003800000 */
[----:B------:R-:W4:Y:S01]  /*1890*/  LDCU.64 UR4, c[0x0][0x388] ;  /* 0x00007100ff0477ac */ /* 0x000f220008000a00 */
[----:B------:R-:W-:Y:S02]  /*18a0*/  LOP3.LUT R7, R0, 0x7ffffff0, RZ, 0xc0, !PT ;  /* 0x7ffffff000077812 */ /* 0x000fe400078ec0ff */
[----:B------:R-:W-:Y:S02]  /*18b0*/  MOV R6, R2 ;  /* 0x0000000200067202 */ /* 0x000fe40000000f00 */
[----:B0123--:R-:W-:Y:S01]  /*18c0*/  IADD3 R8, PT, PT, -R7, RZ, RZ ;  /* 0x000000ff07087210 */ /* 0x00ffe20007ffe1ff */
[----:B----4-:R-:W-:-:S04]  /*18d0*/  UIADD3 UR4, UP0, UPT, UR4, 0x20, URZ ;  /* 0x0000002004047890 */ /* 0x010fc8000ff1e0ff */
[----:B------:R-:W-:-:S12]  /*18e0*/  UIADD3.X UR5, UPT, UPT, URZ, UR5, URZ, UP0, !UPT ;  /* 0x00000005ff057290 */ /* 0x000fd800087fe4ff */
.L_x_86:
[----:B----4-:R-:W-:Y:S02]  /*18f0*/  MOV R4, UR4 ;  /* 0x0000000400047c02 */ /* 0x010fe40008000f00 */
[----:B------:R-:W-:-:S03]  /*1900*/  MOV R5, UR5 ;  /* 0x0000000500057c02 */ /* 0x000fc60008000f00 */
[----:B------:R-:W-:-:S05]  /*1910*/  IMAD.WIDE R4, R6, 0x4, R4 ;  /* 0x0000000406047825 */ /* 0x000fca00078e0204 */
[----:B------:R-:W2:Y:S01]  /*1920*/  LDG.E R0, desc[UR10][R4.64+-0x20] ;  /* 0xffffe00a04007981 */ /* 0x000ea2000c1e1900 */
[----:B------:R-:W0:Y:S01]  /*1930*/  MUFU.RCP R10, R3 ;  /* 0x00000003000a7308 */ /* 0x000e220000001000 */
[----:B------:R-:W-:Y:S01]  /*1940*/  IADD3 R8, PT, PT, R8, 0x10, RZ ;  /* 0x0000001008087810 */ /* 0x000fe20007ffe0ff */
[----:B------:R-:W-:Y:S03]  /*1950*/  BSSY.RECONVERGENT B2, `(.L_x_54) ;  /* 0x000000b000027945 */ /* 0x000fe60003800200 */
[----:B------:R-:W-:Y:S01]  /*1960*/  ISETP.NE.AND P2, PT, R8, RZ, PT ;  /* 0x000000ff0800720c */ /* 0x000fe20003f45270 */
[----:B0-----:R-:W-:-:S04]  /*1970*/  FFMA R9, R10, -R3, 1 ;  /* 0x3f8000000a097423 */ /* 0x001fc80000000803 */
[----:B------:R-:W-:Y:S01]  /*1980*/  FFMA R9, R10, R9, R10 ;  /* 0x000000090a097223 */ /* 0x000fe2000000000a */
[----:B--2---:R-:W0:Y:S03]  /*1990*/  FCHK P0, R0, R3 ;  /* 0x0000000300007302 */ /* 0x004e260000000000 */
[----:B------:R-:W-:-:S04]  /*19a0*/  FFMA R10, R0, R9, RZ ;  /* 0x00000009000a7223 */ /* 0x000fc800000000ff */
[----:B------:R-:W-:-:S04]  /*19b0*/  FFMA R12, R10, -R3, R0 ;  /* 0x800000030a0c7223 */ /* 0x000fc80000000000 */
[----:B------:R-:W-:Y:S01]  /*19c0*/  FFMA R9, R9, R12, R10 ;  /* 0x0000000c09097223 */ /* 0x000fe2000000000a */
[----:B0-----:R-:W-:Y:S06]  /*19d0*/  @!P0 BRA `(.L_x_55) ;  /* 0x0000000000088947 */ /* 0x001fec0003800000 */
[----:B------:R-:W-:-:S07]  /*19e0*/  MOV R12, 0x1a00 ;  /* 0x00001a00000c7802 */ /* 0x000fce0000000f00 */
[----:B------:R-:W-:Y:S05]  /*19f0*/  CALL.REL.NOINC `($__internal_1_$__cuda_sm3x_div_rn_noftz_f32_slowpath) ;  /* 0x0000001c00547944 */ /* 0x000fea0003c00000 */
.L_x_55:
[----:B------:R-:W-:Y:S05]  /*1a00*/  BSYNC.RECONVERGENT B2 ;  /* 0x0000000000027941 */ /* 0x000fea0003800200 */
.L_x_54:
[----:B------:R-:W2:Y:S01]  /*1a10*/  LDG.E R15, desc[UR10][R4.64+-0x1c] ;  /* 0xffffe40a040f7981 */ /* 0x000ea2000c1e1900 */
[----:B------:R-:W0:Y:S01]  /*1a20*/  MUFU.RCP R0, R3 ;  /* 0x0000000300007308 */ /* 0x000e220000001000 */
[----:B------:R-:W-:Y:S02]  /*1a30*/  BSSY.RECONVERGENT B2, `(.L_x_56) ;  /* 0x000000d000027945 */ /* 0x000fe40003800200 */
[----:B------:R1:W-:Y:S01]  /*1a40*/  STG.E desc[UR10][R4.64+-0x20], R9 ;  /* 0xffffe00904007986 */ /* 0x0003e2000c10190a */
[----:B0-----:R-:W-:-:S04]  /*1a50*/  FFMA R13, R0, -R3, 1 ;  /* 0x3f800000000d7423 */ /* 0x001fc80000000803 */
[----:B------:R-:W-:Y:S01]  /*1a60*/  FFMA R0, R0, R13, R0 ;  /* 0x0000000d00007223 */ /* 0x000fe20000000000 */
[----:B--2---:R-:W0:Y:S03]  /*1a70*/  FCHK P0, R15, R3 ;  /* 0x000000030f007302 */ /* 0x004e260000000000 */
[----:B------:R-:W-:-:S04]  /*1a80*/  FFMA R10, R0, R15, RZ ;  /* 0x0000000f000a7223 */ /* 0x000fc800000000ff */
[----:B------:R-:W-:-:S04]  /*1a90*/  FFMA R13, R10, -R3, R15 ;  /* 0x800000030a0d7223 */ /* 0x000fc8000000000f */
[----:B------:R-:W-:Y:S01]  /*1aa0*/  FFMA R13, R0, R13, R10 ;  /* 0x0000000d000d7223 */ /* 0x000fe2000000000a */
[----:B01----:R-:W-:Y:S06]  /*1ab0*/  @!P0 BRA `(.L_x_57) ;  /* 0x0000000000108947 */ /* 0x003fec0003800000 */
[----:B------:R-:W-:Y:S02]  /*1ac0*/  MOV R0, R15 ;  /* 0x0000000f00007202 */ /* 0x000fe40000000f00 */
[----:B------:R-:W-:-:S07]  /*1ad0*/  MOV R12, 0x1af0 ;  /* 0x00001af0000c7802 */ /* 0x000fce0000000f00 */
[----:B------:R-:W-:Y:S05]  /*1ae0*/  CALL.REL.NOINC `($__internal_1_$__cuda_sm3x_div_rn_noftz_f32_slowpath) ;  /* 0x0000001c00187944 */ /* 0x000fea0003c00000 */
[----:B------:R-:W-:-:S07]  /*1af0*/  MOV R13, R9 ;  /* 0x00000009000d7202 */ /* 0x000fce0000000f00 */
.L_x_57:
[----:B------:R-:W-:Y:S05]  /*1b00*/  BSYNC.RECONVERGENT B2 ;  /* 0x0000000000027941 */ /* 0x000fea0003800200 */
.L_x_56:
        /* <DEDUP_REMOVED lines=14> */
.L_x_59:
[----:B------:R-:W-:Y:S05]  /*1bf0*/  BSYNC.RECONVERGENT B2 ;  /* 0x0000000000027941 */ /* 0x000fea0003800200 */
.L_x_58:
        /* <DEDUP_REMOVED lines=15> */
.L_x_61:
[----:B------:R-:W-:Y:S05]  /*1cf0*/  BSYNC.RECONVERGENT B2 ;  /* 0x0000000000027941 */ /* 0x000fea0003800200 */
.L_x_60:
        /* <DEDUP_REMOVED lines=14> */
.L_x_63:
[----:B------:R-:W-:Y:S05]  /*1de0*/  BSYNC.RECONVERGENT B2 ;  /* 0x0000000000027941 */ /* 0x000fea0003800200 */
.L_x_62:
        /* <DEDUP_REMOVED lines=15> */
.L_x_65:
[----:B------:R-:W-:Y:S05]  /*1ee0*/  BSYNC.RECONVERGENT B2 ;  /* 0x0000000000027941 */ /* 0x000fea0003800200 */
.L_x_64:
        /* <DEDUP_REMOVED lines=14> */
.L_x_67:
[----:B------:R-:W-:Y:S05]  /*1fd0*/  BSYNC.RECONVERGENT B2 ;  /* 0x0000000000027941 */ /* 0x000fea0003800200 */
.L_x_66:
        /* <DEDUP_REMOVED lines=15> */
.L_x_69:
[----:B------:R-:W-:Y:S05]  /*20d0*/  BSYNC.RECONVERGENT B2 ;  /* 0x0000000000027941 */ /* 0x000fea0003800200 */
.L_x_68:
        /* <DEDUP_REMOVED lines=14> */
.L_x_71:
[----:B------:R-:W-:Y:S05]  /*21c0*/  BSYNC.RECONVERGENT B2 ;  /* 0x0000000000027941 */ /* 0x000fea0003800200 */
.L_x_70:
        /* <DEDUP_REMOVED lines=15> */
.L_x_73:
[----:B------:R-:W-:Y:S05]  /*22c0*/  BSYNC.RECONVERGENT B2 ;  /* 0x0000000000027941 */ /* 0x000fea0003800200 */
.L_x_72:
        /* <DEDUP_REMOVED lines=14> */
.L_x_75:
[----:B------:R-:W-:Y:S05]  /*23b0*/  BSYNC.RECONVERGENT B2 ;  /* 0x0000000000027941 */ /* 0x000fea0003800200 */
.L_x_74:
        /* <DEDUP_REMOVED lines=15> */
.L_x_77:
[----:B------:R-:W-:Y:S05]  /*24b0*/  BSYNC.RECONVERGENT B2 ;  /* 0x0000000000027941 */ /* 0x000fea0003800200 */
.L_x_76:
        /* <DEDUP_REMOVED lines=14> */
.L_x_79:
[----:B------:R-:W-:Y:S05]  /*25a0*/  BSYNC.RECONVERGENT B2 ;  /* 0x0000000000027941 */ /* 0x000fea0003800200 */
.L_x_78:
        /* <DEDUP_REMOVED lines=15> */
.L_x_81:
[----:B------:R-:W-:Y:S05]  /*26a0*/  BSYNC.RECONVERGENT B2 ;  /* 0x0000000000027941 */ /* 0x000fea0003800200 */
.L_x_80:
        /* <DEDUP_REMOVED lines=14> */
.L_x_83:
[----:B------:R-:W-:Y:S05]  /*2790*/  BSYNC.RECONVERGENT B2 ;  /* 0x0000000000027941 */ /* 0x000fea0003800200 */
.L_x_82:
        /* <DEDUP_REMOVED lines=15> */
.L_x_85:
[----:B------:R-:W-:Y:S05]  /*2890*/  BSYNC.RECONVERGENT B2 ;  /* 0x0000000000027941 */ /* 0x000fea0003800200 */
.L_x_84:
[----:B------:R4:W-:Y:S01]  /*28a0*/  STG.E desc[UR10][R4.64+0x1c], R13 ;  /* 0x00001c0d04007986 */ /* 0x0009e2000c10190a */
[----:B------:R-:W-:Y:S01]  /*28b0*/  IADD3 R6, PT, PT, R6, 0x10, RZ ;  /* 0x0000001006067810 */ /* 0x000fe20007ffe0ff */
[----:B------:R-:W-:Y:S06]  /*28c0*/  @P2 BRA `(.L_x_86) ;  /* 0xfffffff000082947 */ /* 0x000fec000383ffff */
.L_x_53:
[----:B------:R-:W-:-:S13]  /*28d0*/  ISETP.NE.AND P0, PT, R11, RZ, PT ;  /* 0x000000ff0b00720c */ /* 0x000fda0003f05270 */
[----:B------:R-:W-:Y:S05]  /*28e0*/  @!P0 EXIT ;  /* 0x000000000000894d */ /* 0x000fea0003800000 */
[----:B------:R-:W5:Y:S01]  /*28f0*/  LDCU UR4, c[0x0][0x394] ;  /* 0x00007280ff0477ac */ /* 0x000f620008000800 */
[----:B------:R-:W-:Y:S01]  /*2900*/  ISETP.GE.U32.AND P0, PT, R11, 0x8, PT ;  /* 0x000000080b00780c */ /* 0x000fe20003f06070 */
[----:B-----5:R-:W-:-:S12]  /*2910*/  ULOP3.LUT UR4, UR4, 0x7, URZ, 0xc0, !UPT ;  /* 0x0000000704047892 */ /* 0x020fd8000f8ec0ff */
[----:B------:R-:W-:Y:S05]  /*2920*/  @!P0 BRA `(.L_x_87) ;  /* 0x0000000800008947 */ /* 0x000fea0003800000 */
[----:B---34-:R-:W3:Y:S01]  /*2930*/  LDC.64 R4, c[0x0][0x388] ;  /* 0x0000e200ff047b82 */ /* 0x018ee20000000a00 */
[----:B012---:R-:W-:-:S05]  /*2940*/  IADD3 R9, PT, PT, R2, R7, RZ ;  /* 0x0000000702097210 */ /* 0x007fca0007ffe0ff */
[----:B---3--:R-:W-:-:S05]  /*2950*/  IMAD.WIDE R4, R9, 0x4, R4 ;  /* 0x0000000409047825 */ /* 0x008fca00078e0204 */
[----:B------:R-:W2:Y:S01]  /*2960*/  LDG.E R11, desc[UR10][R4.64] ;  /* 0x0000000a040b7981 */ /* 0x000ea2000c1e1900 */
[----:B------:R-:W0:Y:S01]  /*2970*/  MUFU.RCP R0, R3 ;  /* 0x0000000300007308 */ /* 0x000e220000001000 */
[----:B------:R-:W-:Y:S01]  /*2980*/  BSSY.RECONVERGENT B2, `(.L_x_88) ;  /* 0x000000b000027945 */ /* 0x000fe20003800200 */
[----:B0-----:R-:W-:-:S04]  /*2990*/  FFMA R9, R0, -R3, 1 ;  /* 0x3f80000000097423 */ /* 0x001fc80000000803 */
[----:B------:R-:W-:Y:S02]  /*29a0*/  FFMA R0, R0, R9, R0 ;  /* 0x0000000900007223 */ /* 0x000fe40000000000 */
[----:B--2---:R-:W0:Y:S02]  /*29b0*/  FCHK P0, R11, R3 ;  /* 0x000000030b007302 */ /* 0x004e240000000000 */
[----:B------:R-:W-:-:S04]  /*29c0*/  FFMA R6, R0, R11, RZ ;  /* 0x0000000b00067223 */ /* 0x000fc800000000ff */
[----:B------:R-:W-:-:S04]  /*29d0*/  FFMA R9, R6, -R3, R11 ;  /* 0x8000000306097223 */ /* 0x000fc8000000000b */
[----:B------:R-:W-:Y:S01]  /*29e0*/  FFMA R9, R0, R9, R6 ;  /* 0x0000000900097223 */ /* 0x000fe20000000006 */
[----:B0-----:R-:W-:Y:S06]  /*29f0*/  @!P0 BRA `(.L_x_89) ;  /* 0x00000000000c8947 */ /* 0x001fec0003800000 */
[----:B------:R-:W-:Y:S02]  /*2a00*/  MOV R0, R11 ;  /* 0x0000000b00007202 */ /* 0x000fe40000000f00 */
[----:B------:R-:W-:-:S07]  /*2a10*/  MOV R12, 0x2a30 ;  /* 0x00002a30000c7802 */ /* 0x000fce0000000f00 */
[----:B------:R-:W-:Y:S05]  /*2a20*/  CALL.REL.NOINC `($__internal_1_$__cuda_sm3x_div_rn_noftz_f32_slowpath) ;  /* 0x0000000c00487944 */ /* 0x000fea0003c00000 */
.L_x_89:
[----:B------:R-:W-:Y:S05]  /*2a30*/  BSYNC.RECONVERGENT B2 ;  /* 0x0000000000027941 */ /* 0x000fea0003800200 */
.L_x_88:
        /* <DEDUP_REMOVED lines=15> */
.L_x_91:
[----:B------:R-:W-:Y:S05]  /*2b30*/  BSYNC.RECONVERGENT B2 ;  /* 0x0000000000027941 */ /* 0x000fea0003800200 */
.L_x_90:
        /* <DEDUP_REMOVED lines=14> */
.L_x_93:
[----:B------:R-:W-:Y:S05]  /*2c20*/  BSYNC.RECONVERGENT B2 ;  /* 0x0000000000027941 */ /* 0x000fea0003800200 */
.L_x_92:
        /* <DEDUP_REMOVED lines=15> */
.L_x_95:
[----:B------:R-:W-:Y:S05]  /*2d20*/  BSYNC.RECONVERGENT B2 ;  /* 0x0000000000027941 */ /* 0x000fea0003800200 */
.L_x_94:
        /* <DEDUP_REMOVED lines=14> */
.L_x_97:
[----:B------:R-:W-:Y:S05]  /*2e10*/  BSYNC.RECONVERGENT B2 ;  /* 0x0000000000027941 */ /* 0x000fea0003800200 */
.L_x_96:
        /* <DEDUP_REMOVED lines=15> */
.L_x_99:
[----:B------:R-:W-:Y:S05]  /*2f10*/  BSYNC.RECONVERGENT B2 ;  /* 0x0000000000027941 */ /* 0x000fea0003800200 */
.L_x_98:
        /* <DEDUP_REMOVED lines=14> */
.L_x_101:
[----:B------:R-:W-:Y:S05]  /*3000*/  BSYNC.RECONVERGENT B2 ;  /* 0x0000000000027941 */ /* 0x000fea0003800200 */
.L_x_100:
        /* <DEDUP_REMOVED lines=15> */
.L_x_103:
[----:B------:R-:W-:Y:S05]  /*3100*/  BSYNC.RECONVERGENT B2 ;  /* 0x0000000000027941 */ /* 0x000fea0003800200 */
.L_x_102:
[----:B------:R0:W-:Y:S01]  /*3110*/  STG.E desc[UR10][R4.64+0x1c], R11 ;  /* 0x00001c0b04007986 */ /* 0x0001e2000c10190a */
[----:B------:R-:W-:-:S07]  /*3120*/  IADD3 R7, PT, PT, R7, 0x8, RZ ;  /* 0x0000000807077810 */ /* 0x000fce0007ffe0ff */
.L_x_87:
[----:B------:R-:W-:-:S13]  /*3130*/  ISETP.NE.AND P0, PT, RZ, UR4, PT ;  /* 0x00000004ff007c0c */ /* 0x000fda000bf05270 */
[----:B------:R-:W-:Y:S05]  /*3140*/  @!P0 EXIT ;  /* 0x000000000000894d */ /* 0x000fea0003800000 */
[----:B------:R-:W5:Y:S01]  /*3150*/  LDCU UR5, c[0x0][0x394] ;  /* 0x00007280ff0577ac */ /* 0x000f620008000800 */
[----:B------:R-:W-:Y:S02]  /*3160*/  UISETP.GE.U32.AND UP0, UPT, UR4, 0x4, UPT ;  /* 0x000000040400788c */ /* 0x000fe4000bf06070 */
[----:B-----5:R-:W-:-:S07]  /*3170*/  ULOP3.LUT UR5, UR5, 0x3, URZ, 0xc0, !UPT ;  /* 0x0000000305057892 */ /* 0x020fce000f8ec0ff */
[----:B------:R-:W-:Y:S05]  /*3180*/  BRA.U !UP0, `(.L_x_104) ;  /* 0x0000000508087547 */ /* 0x000fea000b800000 */
[----:B0--34-:R-:W0:Y:S01]  /*3190*/  LDC.64 R4, c[0x0][0x388] ;  /* 0x0000e200ff047b82 */ /* 0x019e220000000a00 */
[----:B-12---:R-:W-:-:S05]  /*31a0*/  IADD3 R9, PT, PT, R2, R7, RZ ;  /* 0x0000000702097210 */ /* 0x006fca0007ffe0ff */
[----:B0-----:R-:W-:-:S05]  /*31b0*/  IMAD.WIDE R4, R9, 0x4, R4 ;  /* 0x0000000409047825 */ /* 0x001fca00078e0204 */
        /* <DEDUP_REMOVED lines=13> */
.L_x_106:
[----:B------:R-:W-:Y:S05]  /*3290*/  BSYNC.RECONVERGENT B2 ;  /* 0x0000000000027941 */ /* 0x000fea0003800200 */
.L_x_105:
        /* <DEDUP_REMOVED lines=15> */
.L_x_108:
[----:B------:R-:W-:Y:S05]  /*3390*/  BSYNC.RECONVERGENT B2 ;  /* 0x0000000000027941 */ /* 0x000fea0003800200 */
.L_x_107:
        /* <DEDUP_REMOVED lines=14> */
.L_x_110:
[----:B------:R-:W-:Y:S05]  /*3480*/  BSYNC.RECONVERGENT B2 ;  /* 0x0000000000027941 */ /* 0x000fea0003800200 */
.L_x_109:
        /* <DEDUP_REMOVED lines=15> */
.L_x_112:
[----:B------:R-:W-:Y:S05]  /*3580*/  BSYNC.RECONVERGENT B2 ;  /* 0x0000000000027941 */ /* 0x000fea0003800200 */
.L_x_111:
[----:B------:R0:W-:Y:S01]  /*3590*/  STG.E desc[UR10][R4.64+0xc], R11 ;  /* 0x00000c0b04007986 */ /* 0x0001e2000c10190a */
[----:B------:R-:W-:-:S07]  /*35a0*/  IADD3 R7, PT, PT, R7, 0x4, RZ ;  /* 0x0000000407077810 */ /* 0x000fce0007ffe0ff */
.L_x_104:
[----:B------:R-:W-:-:S13]  /*35b0*/  ISETP.NE.AND P0, PT, RZ, UR5, PT ;  /* 0x00000005ff007c0c */ /* 0x000fda000bf05270 */
[----:B------:R-:W-:Y:S05]  /*35c0*/  @!P0 EXIT ;  /* 0x000000000000894d */ /* 0x000fea0003800000 */
[----:B0--34-:R-:W0:Y:S01]  /*35d0*/  LDC.64 R4, c[0x0][0x388] ;  /* 0x0000e200ff047b82 */ /* 0x019e220000000a00 */
[----:B------:R-:W-:Y:S01]  /*35e0*/  IADD3 R11, PT, PT, R2, R7, RZ ;  /* 0x00000007020b7210 */ /* 0x000fe20007ffe0ff */
[----:B------:R-:W-:-:S12]  /*35f0*/  UIADD3 UR4, UPT, UPT, -UR5, URZ, URZ ;  /* 0x000000ff05047290 */ /* 0x000fd8000fffe1ff */
.L_x_115:
[----:B0--3--:R-:W-:-:S05]  /*3600*/  IMAD.WIDE R6, R11, 0x4, R4 ;  /* 0x000000040b067825 */ /* 0x009fca00078e0204 */
[----:B-1----:R-:W3:Y:S01]  /*3610*/  LDG.E R13, desc[UR10][R6.64] ;  /* 0x0000000a060d7981 */ /* 0x002ee2000c1e1900 */
[----:B------:R-:W2:Y:S01]  /*3620*/  MUFU.RCP R0, R3 ;  /* 0x0000000300007308 */ /* 0x000ea20000001000 */
[----:B------:R-:W-:Y:S01]  /*3630*/  UIADD3 UR4, UPT, UPT, UR4, 0x1, URZ ;  /* 0x0000000104047890 */ /* 0x000fe2000fffe0ff */
[----:B------:R-:W-:Y:S03]  /*3640*/  BSSY.RECONVERGENT B2, `(.L_x_113) ;  /* 0x000000c000027945 */ /* 0x000fe60003800200 */
[----:B------:R-:W-:Y:S01]  /*3650*/  UISETP.NE.AND UP0, UPT, UR4, URZ, UPT ;  /* 0x000000ff0400728c */ /* 0x000fe2000bf05270 */
[----:B--2---:R-:W-:-:S04]  /*3660*/  FFMA R9, R0, -R3, 1 ;  /* 0x3f80000000097423 */ /* 0x004fc80000000803 */
[----:B------:R-:W-:Y:S01]  /*3670*/  FFMA R0, R0, R9, R0 ;  /* 0x0000000900007223 */ /* 0x000fe20000000000 */
[----:B---3--:R-:W0:Y:S03]  /*3680*/  FCHK P0, R13, R3 ;  /* 0x000000030d007302 */ /* 0x008e260000000000 */
[----:B------:R-:W-:-:S04]  /*3690*/  FFMA R2, R0, R13, RZ ;  /* 0x0000000d00027223 */ /* 0x000fc800000000ff */
[----:B------:R-:W-:-:S04]  /*36a0*/  FFMA R9, R2, -R3, R13 ;  /* 0x8000000302097223 */ /* 0x000fc8000000000d */
[----:B------:R-:W-:Y:S01]  /*36b0*/  FFMA R9, R0, R9, R2 ;  /* 0x0000000900097223 */ /* 0x000fe20000000002 */
[----:B0-----:R-:W-:Y:S06]  /*36c0*/  @!P0 BRA `(.L_x_114) ;  /* 0x00000000000c8947 */ /* 0x001fec0003800000 */
[----:B------:R-:W-:Y:S02]  /*36d0*/  MOV R0, R13 ;  /* 0x0000000d00007202 */ /* 0x000fe40000000f00 */
[----:B------:R-:W-:-:S07]  /*36e0*/  MOV R12, 0x3700 ;  /* 0x00003700000c7802 */ /* 0x000fce0000000f00 */
[----:B------:R-:W-:Y:S05]  /*36f0*/  CALL.REL.NOINC `($__internal_1_$__cuda_sm3x_div_rn_noftz_f32_slowpath) ;  /* 0x0000000000147944 */ /* 0x000fea0003c00000 */
.L_x_114:
[----:B------:R-:W-:Y:S05]  /*3700*/  BSYNC.RECONVERGENT B2 ;  /* 0x0000000000027941 */ /* 0x000fea0003800200 */
.L_x_113:
[----:B------:R3:W-:Y:S01]  /*3710*/  STG.E desc[UR10][R6.64], R9 ;  /* 0x0000000906007986 */ /* 0x0007e2000c10190a */
[----:B------:R-:W-:Y:S01]  /*3720*/  IADD3 R11, PT, PT, R11, 0x1, RZ ;  /* 0x000000010b0b7810 */ /* 0x000fe20007ffe0ff */
[----:B------:R-:W-:Y:S06]  /*3730*/  BRA.U UP0, `(.L_x_115) ;  /* 0xfffffffd00b07547 */ /* 0x000fec000b83ffff */
[----:B------:R-:W-:Y:S05]  /*3740*/  EXIT ;  /* 0x000000000000794d */ /* 0x000fea0003800000 */
        .weak           $__internal_1_$__cuda_sm3x_div_rn_noftz_f32_slowpath
        .type           $__internal_1_$__cuda_sm3x_div_rn_noftz_f32_slowpath,@function
        .size           $__internal_1_$__cuda_sm3x_div_rn_noftz_f32_slowpath,(.L_x_129 - $__internal_1_$__cuda_sm3x_div_rn_noftz_f32_slowpath)
$__internal_1_$__cuda_sm3x_div_rn_noftz_f32_slowpath:
[----:B------:R-:W-:Y:S01]  /*3750*/  SHF.R.U32.HI R10, RZ, 0x17, R3 ;  /* 0x00000017ff0a7819 */ /* 0x000fe20000011603 */
[----:B------:R-:W-:Y:S01]  /*3760*/  BSSY.RECONVERGENT B0, `(.L_x_116) ;  /* 0x0000063000007945 */ /* 0x000fe20003800200 */
[----:B------:R-:W-:Y:S02]  /*3770*/  SHF.R.U32.HI R13, RZ, 0x17, R0 ;  /* 0x00000017ff0d7819 */ /* 0x000fe40000011600 */
[----:B------:R-:W-:Y:S02]  /*3780*/  LOP3.LUT R10, R10, 0xff, RZ, 0xc0, !PT ;  /* 0x000000ff0a0a7812 */ /* 0x000fe400078ec0ff */
[----:B------:R-:W-:Y:S02]  /*3790*/  LOP3.LUT R13, R13, 0xff, RZ, 0xc0, !PT ;  /* 0x000000ff0d0d7812 */ /* 0x000fe400078ec0ff */
[----:B------:R-:W-:Y:S02]  /*37a0*/  IADD3 R16, PT, PT, R10, -0x1, RZ ;  /* 0xffffffff0a107810 */ /* 0x000fe40007ffe0ff */
[----:B------:R-:W-:-:S02]  /*37b0*/  IADD3 R14, PT, PT, R13, -0x1, RZ ;  /* 0xffffffff0d0e7810 */ /* 0x000fc40007ffe0ff */
[----:B------:R-:W-:Y:S02]  /*37c0*/  ISETP.GT.U32.AND P0, PT, R16, 0xfd, PT ;  /* 0x000000fd1000780c */ /* 0x000fe40003f04070 */
[----:B------:R-:W-:Y:S02]  /*37d0*/  MOV R15, R3 ;  /* 0x00000003000f7202 */ /* 0x000fe40000000f00 */
        /* <DEDUP_REMOVED lines=21> */
[----:B------:R-:W-:Y:S01]  /*3930*/  @P0 MOV R9, RZ ;  /* 0x000000ff00090202 */ /* 0x000fe20000000f00 */
[----:B------:R-:W-:Y:S01]  /*3940*/  @!P0 FFMA R0, R0, 1.84467440737095516160e+19, RZ ;  /* 0x5f80000000008823 */ /* 0x000fe200000000ff */
[----:B------:R-:W-:Y:S01]  /*3950*/  @!P0 MOV R9, 0xffffffc0 ;  /* 0xffffffc000098802 */ /* 0x000fe20000000f00 */
[----:B------:R-:W-:-:S03]  /*3960*/  @!P1 FFMA R15, R3, 1.84467440737095516160e+19, RZ ;  /* 0x5f800000030f9823 */ /* 0x000fc600000000ff */
[----:B------:R-:W-:-:S07]  /*3970*/  @!P1 IADD3 R9, PT, PT, R9, 0x40, RZ ;  /* 0x0000004009099810 */ /* 0x000fce0007ffe0ff */
.L_x_117:
[----:B------:R-:W-:Y:S01]  /*3980*/  LEA R14, R10, 0xc0800000, 0x17 ;  /* 0xc08000000a0e7811 */ /* 0x000fe200078eb8ff */
[----:B------:R-:W-:Y:S01]  /*3990*/  BSSY.RECONVERGENT B1, `(.L_x_122) ;  /* 0x0000036000017945 */ /* 0x000fe20003800200 */
[----:B------:R-:W-:Y:S02]  /*39a0*/  IADD3 R13, PT, PT, R13, -0x7f, RZ ;  /* 0xffffff810d0d7810 */ /* 0x000fe40007ffe0ff */
[----:B------:R-:W-:-:S03]  /*39b0*/  IADD3 R16, PT, PT, -R14, R15, RZ ;  /* 0x0000000f0e107210 */ /* 0x000fc60007ffe1ff */
[C---:B------:R-:W-:Y:S01]  /*39c0*/  IMAD R0, R13.reuse, -0x800000, R0 ;  /* 0xff8000000d007824 */ /* 0x040fe200078e0200 */
[----:B------:R0:W1:Y:S01]  /*39d0*/  MUFU.RCP R14, R16 ;  /* 0x00000010000e7308 */ /* 0x0000620000001000 */
[----:B------:R-:W-:Y:S01]  /*39e0*/  FADD.FTZ R17, -R16, -RZ ;  /* 0x800000ff10117221 */ /* 0x000fe20000010100 */
[----:B0-----:R-:W-:-:S04]  /*39f0*/  IADD3 R16, PT, PT, R13, 0x7f, -R10 ;  /* 0x0000007f0d107810 */ /* 0x001fc80007ffe80a */
[----:B------:R-:W-:Y:S01]  /*3a00*/  IADD3 R9, PT, PT, R16, R9, RZ ;  /* 0x0000000910097210 */ /* 0x000fe20007ffe0ff */
[----:B-1----:R-:W-:-:S04]  /*3a10*/  FFMA R15, R14, R17, 1 ;  /* 0x3f8000000e0f7423 */ /* 0x002fc80000000011 */
[----:B------:R-:W-:-:S04]  /*3a20*/  FFMA R15, R14, R15, R14 ;  /* 0x0000000f0e0f7223 */ /* 0x000fc8000000000e */
[----:B------:R-:W-:-:S04]  /*3a30*/  FFMA R14, R0, R15, RZ ;  /* 0x0000000f000e7223 */ /* 0x000fc800000000ff */
[----:B------:R-:W-:-:S04]  /*3a40*/  FFMA R18, R17, R14, R0 ;  /* 0x0000000e11127223 */ /* 0x000fc80000000000 */
[----:B------:R-:W-:-:S04]  /*3a50*/  FFMA R14, R15, R18, R14 ;  /* 0x000000120f0e7223 */ /* 0x000fc8000000000e */
[----:B------:R-:W-:-:S04]  /*3a60*/  FFMA R17, R17, R14, R0 ;  /* 0x0000000e11117223 */ /* 0x000fc80000000000 */
[----:B------:R-:W-:-:S05]  /*3a70*/  FFMA R0, R15, R17, R14 ;  /* 0x000000110f007223 */ /* 0x000fca000000000e */
[----:B------:R-:W-:-:S04]  /*3a80*/  SHF.R.U32.HI R10, RZ, 0x17, R0 ;  /* 0x00000017ff0a7819 */ /* 0x000fc80000011600 */
[----:B------:R-:W-:-:S04]  /*3a90*/  LOP3.LUT R10, R10, 0xff, RZ, 0xc0, !PT ;  /* 0x000000ff0a0a7812 */ /* 0x000fc800078ec0ff */
[----:B------:R-:W-:-:S04]  /*3aa0*/  IADD3 R10, PT, PT, R10, R9, RZ ;  /* 0x000000090a0a7210 */ /* 0x000fc80007ffe0ff */
        /* <DEDUP_REMOVED lines=11> */
[C---:B------:R-:W-:Y:S02]  /*3b60*/  IADD3 R16, PT, PT, R10.reuse, 0x20, RZ ;  /* 0x000000200a107810 */ /* 0x040fe40007ffe0ff */
[C---:B------:R-:W-:Y:S02]  /*3b70*/  ISETP.NE.AND P3, PT, R10.reuse, RZ, PT ;  /* 0x000000ff0a00720c */ /* 0x040fe40003f65270 */
[----:B------:R-:W-:Y:S01]  /*3b80*/  LOP3.LUT R13, R9, 0x7fffff, RZ, 0xc0, !PT ;  /* 0x007fffff090d7812 */ /* 0x000fe200078ec0ff */
[CCC-:B------:R-:W-:Y:S01]  /*3b90*/  FFMA.RP R9, R15.reuse, R17.reuse, R14.reuse ;  /* 0x000000110f097223 */ /* 0x1c0fe2000000800e */
[----:B------:R-:W-:Y:S01]  /*3ba0*/  FFMA.RM R14, R15, R17, R14 ;  /* 0x000000110f0e7223 */ /* 0x000fe2000000400e */
        /* <DEDUP_REMOVED lines=12> */
[----:B------:R-:W-:-:S04]  /*3c70*/  LOP3.LUT R9, R9, R10, RZ, 0xc0, !PT ;  /* 0x0000000a09097212 */ /* 0x000fc800078ec0ff */
[----:B------:R-:W-:-:S04]  /*3c80*/  IADD3 R9, PT, PT, R14, R9, RZ ;  /* 0x000000090e097210 */ /* 0x000fc80007ffe0ff */
[----:B------:R-:W-:Y:S01]  /*3c90*/  LOP3.LUT R0, R9, R0, RZ, 0xfc, !PT ;  /* 0x0000000009007212 */ /* 0x000fe200078efcff */
[----:B------:R-:W-:Y:S06]  /*3ca0*/  BRA `(.L_x_125) ;  /* 0x0000000000107947 */ /* 0x000fec0003800000 */
.L_x_124:
[----:B------:R-:W-:-:S04]  /*3cb0*/  LOP3.LUT R0, R0, 0x80000000, RZ, 0xc0, !PT ;  /* 0x8000000000007812 */ /* 0x000fc800078ec0ff */
[----:B------:R-:W-:Y:S01]  /*3cc0*/  LOP3.LUT R0, R0, 0x7f800000, RZ, 0xfc, !PT ;  /* 0x7f80000000007812 */ /* 0x000fe200078efcff */
[----:B------:R-:W-:Y:S06]  /*3cd0*/  BRA `(.L_x_125) ;  /* 0x0000000000047947 */ /* 0x000fec0003800000 */
.L_x_123:
[----:B------:R-:W-:-:S07]  /*3ce0*/  LEA R0, R9, R0, 0x17 ;  /* 0x0000000009007211 */ /* 0x000fce00078eb8ff */
.L_x_125:
[----:B------:R-:W-:Y:S05]  /*3cf0*/  BSYNC.RECONVERGENT B1 ;  /* 0x0000000000017941 */ /* 0x000fea0003800200 */
.L_x_122:
[----:B------:R-:W-:Y:S05]  /*3d00*/  BRA `(.L_x_126) ;  /* 0x0000000000207947 */ /* 0x000fea0003800000 */
.L_x_121:
[----:B------:R-:W-:-:S04]  /*3d10*/  LOP3.LUT R0, R15, 0x80000000, R0, 0x48, !PT ;  /* 0x800000000f007812 */ /* 0x000fc800078e4800 */
[----:B------:R-:W-:Y:S01]  /*3d20*/  LOP3.LUT R0, R0, 0x7f800000, RZ, 0xfc, !PT ;  /* 0x7f80000000007812 */ /* 0x000fe200078efcff */
[----:B------:R-:W-:Y:S06]  /*3d30*/  BRA `(.L_x_126) ;  /* 0x0000000000147947 */ /* 0x000fec0003800000 */
.L_x_120:
[----:B------:R-:W-:Y:S01]  /*3d40*/  LOP3.LUT R0, R15, 0x80000000, R0, 0x48, !PT ;  /* 0x800000000f007812 */ /* 0x000fe200078e4800 */
[----:B------:R-:W-:Y:S06]  /*3d50*/  BRA `(.L_x_126) ;  /* 0x00000000000c7947 */ /* 0x000fec0003800000 */
.L_x_119:
[----:B------:R-:W0:Y:S01]  /*3d60*/  MUFU.RSQ R0, -QNAN ;  /* 0xffc0000000007908 */ /* 0x000e220000001400 */
[----:B------:R-:W-:Y:S05]  /*3d70*/  BRA `(.L_x_126) ;  /* 0x0000000000047947 */ /* 0x000fea0003800000 */
.L_x_118:
[----:B------:R-:W-:-:S07]  /*3d80*/  FADD.FTZ R0, R0, R3 ;  /* 0x0000000300007221 */ /* 0x000fce0000010000 */
.L_x_126:
[----:B------:R-:W-:Y:S05]  /*3d90*/  BSYNC.RECONVERGENT B0 ;  /* 0x0000000000007941 */ /* 0x000fea0003800200 */
.L_x_116:
[----:B------:R-:W-:Y:S01]  /*3da0*/  HFMA2 R13, -RZ, RZ, 0, 0 ;  /* 0x00000000ff0d7431 */ /* 0x000fe200000001ff */
[----:B0-----:R-:W-:-:S03]  /*3db0*/  MOV R9, R0 ;  /* 0x0000000000097202 */ /* 0x001fc60000000f00 */
[----:B------:R-:W-:Y:S05]  /*3dc0*/  RET.REL.NODEC R12 `(_Z17gpu_softmax_naivePfS_ii) ;  /* 0xffffffc00c8c7950 */ /* 0x000fea0003c3ffff */
.L_x_127:
        /* <DEDUP_REMOVED lines=11> */
.L_x_129:


//--------------------- .nv.shared._Z21gpu_softmax_optimizedPfS_ii --------------------------
	.section	.nv.shared._Z21gpu_softmax_optimizedPfS_ii,"aw",@nobits
	.sectionflags	@""
	.align	16
	.zero		1024


//--------------------- .nv.shared.reserved.0     --------------------------
	.section	.nv.shared.reserved.0,"aw",@nobits
	.weak		__nv_reservedSMEM_offset_0_alias
	.size		__nv_reservedSMEM_offset_0_alias, 0, 64
	.other		__nv_reservedSMEM_offset_0_alias,@"STO_CUDA_RESERVED_SHARED STV_DEFAULT"
__nv_reservedSMEM_offset_0_alias:
	.zero		0
	.zero		64


//--------------------- .nv.shared._Z17gpu_softmax_naivePfS_ii --------------------------
	.section	.nv.shared._Z17gpu_softmax_naivePfS_ii,"aw",@nobits
	.sectionflags	@""
	.align	16
	.zero		1024


//--------------------- .nv.constant0._Z21gpu_softmax_optimizedPfS_ii --------------------------
	.section	.nv.constant0._Z21gpu_softmax_optimizedPfS_ii,"a",@progbits
	.sectionflags	@""
	.align	4
.nv.constant0._Z21gpu_softmax_optimizedPfS_ii:
	.zero		920


//--------------------- .nv.constant0._Z17gpu_softmax_naivePfS_ii --------------------------
	.section	.nv.constant0._Z17gpu_softmax_naivePfS_ii,"a",@progbits
	.sectionflags	@""
	.align	4
.nv.constant0._Z17gpu_softmax_naivePfS_ii:
	.zero		920


//--------------------- SYMBOLS --------------------------

	.type		.nv.reservedSmem.offset0,@object
	.size		.nv.reservedSmem.offset0,0x4
	.type		.nv.reservedSmem.cap,@object
	.size		.nv.reservedSmem.cap,0x4
